	.headerflags	@"EF_CUDA_TEXMODE_UNIFIED EF_CUDA_64BIT_ADDRESS EF_CUDA_ACCELERATORS EF_CUDA_SM90 EF_CUDA_VIRTUAL_SM(EF_CUDA_SM90)"
	.elftype	@"ET_EXEC"


//--------------------- .nv.info                  --------------------------
	.section	.nv.info,"",@"SHT_CUDA_INFO"
	.align	4


	//----- nvinfo : EIATTR_REGCOUNT
	.align		4
        /*0000*/ 	.byte	0x04, 0x2f
        /*0002*/ 	.short	(.L_2 - .L_1)
	.align		4
.L_1:
        /*0004*/ 	.word	index@(triton_)
        /*0008*/ 	.word	0x00000028


	//----- nvinfo : EIATTR_MIN_STACK_SIZE
	.align		4
.L_2:
        /*000c*/ 	.byte	0x04, 0x12
        /*000e*/ 	.short	(.L_4 - .L_3)
	.align		4
.L_3:
        /*0010*/ 	.word	index@(triton_)
        /*0014*/ 	.word	0x00000000


	//----- nvinfo : EIATTR_FRAME_SIZE
	.align		4
.L_4:
        /*0018*/ 	.byte	0x04, 0x11
        /*001a*/ 	.short	(.L_6 - .L_5)
	.align		4
.L_5:
        /*001c*/ 	.word	index@(triton_)
        /*0020*/ 	.word	0x00000000


	//----- nvinfo : EIATTR_MIN_STACK_SIZE
	.align		4
.L_6:
        /*0024*/ 	.byte	0x04, 0x12
        /*0026*/ 	.short	(.L_8 - .L_7)
	.align		4
.L_7:
        /*0028*/ 	.word	index@(triton_)
        /*002c*/ 	.word	0x00000000
.L_8:


//--------------------- .nv.info.triton_          --------------------------
	.section	.nv.info.triton_,"",@"SHT_CUDA_INFO"
	.sectionflags	@""
	.align	4


	//----- nvinfo : EIATTR_CUDA_API_VERSION
	.align		4
        /*0000*/ 	.byte	0x04, 0x37
        /*0002*/ 	.short	(.L_10 - .L_9)
.L_9:
        /*0004*/ 	.word	0x0000007c


	//----- nvinfo : EIATTR_KPARAM_INFO
	.align		4
.L_10:
        /*0008*/ 	.byte	0x04, 0x17
        /*000a*/ 	.short	(.L_12 - .L_11)
.L_11:
        /*000c*/ 	.word	0x00000000
        /*0010*/ 	.short	0x0006
        /*0012*/ 	.short	0x0028
        /*0014*/ 	.byte	0x00, 0xf0, 0x11, 0x00


	//----- nvinfo : EIATTR_KPARAM_INFO
	.align		4
.L_12:
        /*0018*/ 	.byte	0x04, 0x17
        /*001a*/ 	.short	(.L_14 - .L_13)
.L_13:
        /*001c*/ 	.word	0x00000000
        /*0020*/ 	.short	0x0005
        /*0022*/ 	.short	0x0024
        /*0024*/ 	.byte	0x00, 0xf0, 0x11, 0x00


	//----- nvinfo : EIATTR_KPARAM_INFO
	.align		4
.L_14:
        /*0028*/ 	.byte	0x04, 0x17
        /*002a*/ 	.short	(.L_16 - .L_15)
.L_15:
        /*002c*/ 	.word	0x00000000
        /*0030*/ 	.short	0x0004
        /*0032*/ 	.short	0x0020
        /*0034*/ 	.byte	0x00, 0xf0, 0x11, 0x00


	//----- nvinfo : EIATTR_KPARAM_INFO
	.align		4
.L_16:
        /*0038*/ 	.byte	0x04, 0x17
        /*003a*/ 	.short	(.L_18 - .L_17)
.L_17:
        /*003c*/ 	.word	0x00000000
        /*0040*/ 	.short	0x0003
        /*0042*/ 	.short	0x0018
        /*0044*/ 	.byte	0x00, 0xf0, 0x21, 0x00


	//----- nvinfo : EIATTR_KPARAM_INFO
	.align		4
.L_18:
        /*0048*/ 	.byte	0x04, 0x17
        /*004a*/ 	.short	(.L_20 - .L_19)
.L_19:
        /*004c*/ 	.word	0x00000000
        /*0050*/ 	.short	0x0002
        /*0052*/ 	.short	0x0010
        /*0054*/ 	.byte	0x00, 0xf0, 0x21, 0x00


	//----- nvinfo : EIATTR_KPARAM_INFO
	.align		4
.L_20:
        /*0058*/ 	.byte	0x04, 0x17
        /*005a*/ 	.short	(.L_22 - .L_21)
.L_21:
        /*005c*/ 	.word	0x00000000
        /*0060*/ 	.short	0x0001
        /*0062*/ 	.short	0x0008
        /*0064*/ 	.byte	0x00, 0xf0, 0x21, 0x00


	//----- nvinfo : EIATTR_KPARAM_INFO
	.align		4
.L_22:
        /*0068*/ 	.byte	0x04, 0x17
        /*006a*/ 	.short	(.L_24 - .L_23)
.L_23:
        /*006c*/ 	.word	0x00000000
        /*0070*/ 	.short	0x0000
        /*0072*/ 	.short	0x0000
        /*0074*/ 	.byte	0x00, 0xf0, 0x21, 0x00


	//----- nvinfo : EIATTR_SPARSE_MMA_MASK
	.align		4
.L_24:
        /*0078*/ 	.byte	0x03, 0x50
        /*007a*/ 	.short	0x0000


	//----- nvinfo : EIATTR_MAXREG_COUNT
	.align		4
        /*007c*/ 	.byte	0x03, 0x1b
        /*007e*/ 	.short	0x0080


	//----- nvinfo : EIATTR_COOP_GROUP_MASK_REGIDS
	.align		4
        /*0080*/ 	.byte	0x04, 0x29
        /*0082*/ 	.short	(.L_26 - .L_25)


	//   ....[0]....
.L_25:
        /*0084*/ 	.word	0xffffffff


	//   ....[1]....
        /*0088*/ 	.word	0xffffffff


	//   ....[2]....
        /*008c*/ 	.word	0xffffffff


	//   ....[3]....
        /*0090*/ 	.word	0xffffffff


	//   ....[4]....
        /*0094*/ 	.word	0xffffffff


	//   ....[5]....
        /*0098*/ 	.word	0xffffffff


	//   ....[6]....
        /*009c*/ 	.word	0xffffffff


	//   ....[7]....
        /*00a0*/ 	.word	0xffffffff


	//   ....[8]....
        /*00a4*/ 	.word	0xffffffff


	//----- nvinfo : EIATTR_COOP_GROUP_INSTR_OFFSETS
	.align		4
.L_26:
        /*00a8*/ 	.byte	0x04, 0x28
        /*00aa*/ 	.short	(.L_28 - .L_27)


	//   ....[0]....
.L_27:
        /*00ac*/ 	.word	0x00001360


	//   ....[1]....
        /*00b0*/ 	.word	0x000015c0


	//   ....[2]....
        /*00b4*/ 	.word	0x00001660


	//   ....[3]....
        /*00b8*/ 	.word	0x000016c0


	//   ....[4]....
        /*00bc*/ 	.word	0x00001710


	//   ....[5]....
        /*00c0*/ 	.word	0x000017c0


	//   ....[6]....
        /*00c4*/ 	.word	0x00001810


	//   ....[7]....
        /*00c8*/ 	.word	0x00001910


	//   ....[8]....
        /*00cc*/ 	.word	0x00001950


	//----- nvinfo : EIATTR_EXIT_INSTR_OFFSETS
	.align		4
.L_28:
        /*00d0*/ 	.byte	0x04, 0x1c
        /*00d2*/ 	.short	(.L_30 - .L_29)


	//   ....[0]....
.L_29:
        /*00d4*/ 	.word	0x000022a0


	//----- nvinfo : EIATTR_MAX_THREADS
	.align		4
.L_30:
        /*00d8*/ 	.byte	0x04, 0x05
        /*00da*/ 	.short	(.L_32 - .L_31)
.L_31:
        /*00dc*/ 	.word	0x00000200
        /*00e0*/ 	.word	0x00000001
        /*00e4*/ 	.word	0x00000001


	//----- nvinfo : EIATTR_CBANK_PARAM_SIZE
	.align		4
.L_32:
        /*00e8*/ 	.byte	0x03, 0x19
        /*00ea*/ 	.short	0x002c


	//----- nvinfo : EIATTR_PARAM_CBANK
	.align		4
        /*00ec*/ 	.byte	0x04, 0x0a
        /*00ee*/ 	.short	(.L_34 - .L_33)
	.align		4
.L_33:
        /*00f0*/ 	.word	index@(.nv.constant0.triton_)
        /*00f4*/ 	.short	0x0210
        /*00f6*/ 	.short	0x002c


	//----- nvinfo : EIATTR_SW_WAR
	.align		4
.L_34:
        /*00f8*/ 	.byte	0x04, 0x36
        /*00fa*/ 	.short	(.L_36 - .L_35)
.L_35:
        /*00fc*/ 	.word	0x00000008
.L_36:


//--------------------- .nv.callgraph             --------------------------
	.section	.nv.callgraph,"",@"SHT_CUDA_CALLGRAPH"
	.align	4
	.sectionentsize	8
	.align		4
        /*0000*/ 	.word	0x00000000
	.align		4
        /*0004*/ 	.word	0xffffffff
	.align		4
        /*0008*/ 	.word	0x00000000
	.align		4
        /*000c*/ 	.word	0xfffffffe
	.align		4
        /*0010*/ 	.word	0x00000000
	.align		4
        /*0014*/ 	.word	0xfffffffd
	.align		4
        /*0018*/ 	.word	0x00000000
	.align		4
        /*001c*/ 	.word	0xfffffffc


//--------------------- .nv.constant4             --------------------------
	.section	.nv.constant4,"a",@progbits
	.align	8
	.align		8
.nv.constant4:
        /*0000*/ 	.dword	_$_str


//--------------------- .text.triton_             --------------------------
	.section	.text.triton_,"ax",@progbits
	.align	128
        .global         triton_
        .type           triton_,@function
        .size           triton_,(.L_x_3 - triton_)
        .other          triton_,@"STO_CUDA_ENTRY STV_DEFAULT"
triton_:
.text.triton_:
[----:B------:R-:W0:Y:S02]  /*0000*/  LDC R1, c[0x0][0x28] ;  /* 0x00000a00ff017b82 */ /* 0x000e240000000800 */
[----:B------:R-:W1:Y:S01]  /*0010*/  S2R R0, SR_TID.X ;  /* 0x0000000000007919 */ /* 0x000e620000002100 */
[----:B------:R-:W2:Y:S01]  /*0020*/  S2UR UR4, SR_CTAID.X ;  /* 0x00000000000479c3 */ /* 0x000ea20000002500 */
[----:B------:R-:W-:Y:S01]  /*0030*/  CS2R R6, SRZ ;  /* 0x0000000000067805 */ /* 0x000fe2000001ff00 */
[----:B------:R-:W-:-:S06]  /*0040*/  ULDC.64 UR6, c[0x0][0x208] ;  /* 0x0000820000067ab9 */ /* 0x000fcc0000000a00 */
[----:B------:R-:W3:Y:S08]  /*0050*/  LDC.64 R14, c[0x0][0x230] ;  /* 0x00008c00ff0e7b82 */ /* 0x000ef00000000a00 */
[----:B------:R-:W4:Y:S01]  /*0060*/  LDC.64 R8, c[0x0][0x210] ;  /* 0x00008400ff087b82 */ /* 0x000f220000000a00 */
[----:B--2---:R-:W-:Y:S01]  /*0070*/  USHF.L.U32 UR4, UR4, 0x6, URZ ;  /* 0x0000000604047899 */ /* 0x004fe2000800063f */
[----:B-1----:R-:W-:-:S02]  /*0080*/  SHF.R.U32.HI R11, RZ, 0x3, R0 ;  /* 0x00000003ff0b7819 */ /* 0x002fc40000011600 */
[----:B------:R-:W-:Y:S02]  /*0090*/  SHF.L.U32 R0, R0, 0x3, RZ ;  /* 0x0000000300007819 */ /* 0x000fe400000006ff */
[----:B------:R-:W-:Y:S02]  /*00a0*/  SGXT.U32 R11, R11, 0x6 ;  /* 0x000000060b0b781a */ /* 0x000fe40000000000 */
[----:B------:R-:W-:Y:S02]  /*00b0*/  LOP3.LUT R0, R0, 0x38, RZ, 0xc0, !PT ;  /* 0x0000003800007812 */ /* 0x000fe400078ec0ff */
[----:B------:R-:W-:-:S04]  /*00c0*/  LOP3.LUT R2, R11, UR4, RZ, 0xfc, !PT ;  /* 0x000000040b027c12 */ /* 0x000fc8000f8efcff */
[----:B---3--:R-:W-:Y:S02]  /*00d0*/  IADD3 R3, R2, R14, RZ ;  /* 0x0000000e02037210 */ /* 0x008fe40007ffe0ff */
[----:B------:R-:W-:-:S03]  /*00e0*/  ISETP.GE.AND P0, PT, R2, R15, PT ;  /* 0x0000000f0200720c */ /* 0x000fc60003f06270 */
[----:B------:R-:W-:-:S05]  /*00f0*/  IMAD R3, R3, 0xc00, RZ ;  /* 0x00000c0003037824 */ /* 0x000fca00078e02ff */
[----:B------:R-:W-:-:S05]  /*0100*/  LOP3.LUT R5, R3, R0, RZ, 0xfc, !PT ;  /* 0x0000000003057212 */ /* 0x000fca00078efcff */
[----:B----4-:R-:W-:Y:S01]  /*0110*/  IMAD.WIDE R8, R5, 0x2, R8 ;  /* 0x0000000205087825 */ /* 0x010fe200078e0208 */
[----:B------:R-:W-:-:S06]  /*0120*/  CS2R R4, SRZ ;  /* 0x0000000000047805 */ /* 0x000fcc000001ff00 */
[----:B------:R-:W2:Y:S01]  /*0130*/  @!P0 LDG.E.EL.128 R4, desc[UR6][R8.64] ;  /* 0x0000000608048981 */ /* 0x000ea2000c2e1d00 */
[----:B------:R-:W-:Y:S01]  /*0140*/  IADD3 R13, R11, UR4, R14 ;  /* 0x000000040b0d7c10 */ /* 0x000fe2000fffe00e */
[----:B------:R-:W-:Y:S01]  /*0150*/  HFMA2.MMA R31, -RZ, RZ, 0, 0 ;  /* 0x00000000ff1f7435 */ /* 0x000fe200000001ff */
[----:B------:R-:W-:Y:S01]  /*0160*/  ISETP.LT.AND P1, PT, R2, R15, PT ;  /* 0x0000000f0200720c */ /* 0x000fe20003f21270 */
[----:B------:R-:W-:Y:S01]  /*0170*/  HFMA2.MMA R15, -RZ, RZ, 0, 0 ;  /* 0x00000000ff0f7435 */ /* 0x000fe200000001ff */
[----:B------:R-:W-:Y:S01]  /*0180*/  MOV R34, RZ ;  /* 0x000000ff00227202 */ /* 0x000fe20000000f00 */
[----:B------:R-:W-:Y:S01]  /*0190*/  IMAD R35, R13, 0xc00, R0 ;  /* 0x00000c000d237824 */ /* 0x000fe200078e0200 */
[----:B------:R-:W-:Y:S01]  /*01a0*/  SEL R29, RZ, 0x3f800000, !P1 ;  /* 0x3f800000ff1d7807 */ /* 0x000fe20004800000 */
[----:B------:R-:W-:Y:S01]  /*01b0*/  HFMA2.MMA R11, -RZ, RZ, 0, 0 ;  /* 0x00000000ff0b7435 */ /* 0x000fe200000001ff */
[----:B------:R-:W-:Y:S01]  /*01c0*/  MOV R26, RZ ;  /* 0x000000ff001a7202 */ /* 0x000fe20000000f00 */
[----:B------:R-:W-:Y:S01]  /*01d0*/  HFMA2.MMA R19, -RZ, RZ, 0, 0 ;  /* 0x00000000ff137435 */ /* 0x000fe200000001ff */
[----:B------:R-:W-:-:S02]  /*01e0*/  MOV R25, RZ ;  /* 0x000000ff00197202 */ /* 0x000fc40000000f00 */
[----:B------:R-:W-:Y:S02]  /*01f0*/  CS2R R12, SRZ ;  /* 0x00000000000c7805 */ /* 0x000fe4000001ff00 */
[----:B------:R-:W-:Y:S02]  /*0200*/  IADD3 R35, R35, 0x40, RZ ;  /* 0x0000004023237810 */ /* 0x000fe40007ffe0ff */
[----:B------:R-:W-:Y:S02]  /*0210*/  MOV R32, R29 ;  /* 0x0000001d00207202 */ /* 0x000fe40000000f00 */
[----:B------:R-:W-:Y:S02]  /*0220*/  MOV R24, R29 ;  /* 0x0000001d00187202 */ /* 0x000fe40000000f00 */
[----:B------:R-:W-:Y:S02]  /*0230*/  MOV R20, R29 ;  /* 0x0000001d00147202 */ /* 0x000fe40000000f00 */
[----:B------:R-:W-:-:S02]  /*0240*/  MOV R18, R29 ;  /* 0x0000001d00127202 */ /* 0x000fc40000000f00 */
[----:B------:R-:W-:Y:S02]  /*0250*/  MOV R23, R29 ;  /* 0x0000001d00177202 */ /* 0x000fe40000000f00 */
[----:B------:R-:W-:Y:S02]  /*0260*/  MOV R10, R29 ;  /* 0x0000001d000a7202 */ /* 0x000fe40000000f00 */
[----:B------:R-:W-:Y:S02]  /*0270*/  MOV R16, R29 ;  /* 0x0000001d00107202 */ /* 0x000fe40000000f00 */
[----:B--2---:R-:W-:Y:S02]  /*0280*/  SEL R4, R4, RZ, !P0 ;  /* 0x000000ff04047207 */ /* 0x004fe40004000000 */
[----:B------:R-:W-:Y:S02]  /*0290*/  SEL R5, R5, RZ, !P0 ;  /* 0x000000ff05057207 */ /* 0x000fe40004000000 */
[----:B------:R-:W-:-:S02]  /*02a0*/  SEL R6, R6, RZ, !P0 ;  /* 0x000000ff06067207 */ /* 0x000fc40004000000 */
[----:B------:R-:W-:Y:S02]  /*02b0*/  SEL R7, R7, RZ, !P0 ;  /* 0x000000ff07077207 */ /* 0x000fe40004000000 */
[C---:B------:R-:W-:Y:S02]  /*02c0*/  PRMT R8, R4.reuse, 0x7632, R8 ;  /* 0x0000763204087816 */ /* 0x040fe40000000008 */
[----:B------:R-:W-:Y:S02]  /*02d0*/  SHF.L.U32 R14, R4, 0x10, RZ ;  /* 0x00000010040e7819 */ /* 0x000fe400000006ff */
[C---:B------:R-:W-:Y:S02]  /*02e0*/  PRMT R4, R5.reuse, 0x7632, R4 ;  /* 0x0000763205047816 */ /* 0x040fe40000000004 */
[----:B------:R-:W-:Y:S02]  /*02f0*/  SHF.L.U32 R28, R5, 0x10, RZ ;  /* 0x00000010051c7819 */ /* 0x000fe400000006ff */
[----:B------:R-:W-:-:S02]  /*0300*/  PRMT R5, R6, 0x7632, R5 ;  /* 0x0000763206057816 */ /* 0x000fc40000000005 */
[----:B------:R-:W-:Y:S02]  /*0310*/  SHF.L.U32 R27, R6, 0x10, RZ ;  /* 0x00000010061b7819 */ /* 0x000fe400000006ff */
[C---:B------:R-:W-:Y:S02]  /*0320*/  PRMT R6, R7.reuse, 0x7632, R6 ;  /* 0x0000763207067816 */ /* 0x040fe40000000006 */
[----:B------:R-:W-:Y:S02]  /*0330*/  SHF.L.U32 R7, R7, 0x10, RZ ;  /* 0x0000001007077819 */ /* 0x000fe400000006ff */
[----:B------:R-:W-:Y:S02]  /*0340*/  SHF.L.U32 R8, R8, 0x10, RZ ;  /* 0x0000001008087819 */ /* 0x000fe400000006ff */
[----:B------:R-:W-:Y:S02]  /*0350*/  SHF.L.U32 R4, R4, 0x10, RZ ;  /* 0x0000001004047819 */ /* 0x000fe400000006ff */
[----:B------:R-:W-:-:S02]  /*0360*/  SHF.L.U32 R5, R5, 0x10, RZ ;  /* 0x0000001005057819 */ /* 0x000fc400000006ff */
[----:B------:R-:W-:Y:S02]  /*0370*/  SHF.L.U32 R6, R6, 0x10, RZ ;  /* 0x0000001006067819 */ /* 0x000fe400000006ff */
[----:B------:R-:W-:Y:S02]  /*0380*/  FSEL R14, R14, RZ, !P0 ;  /* 0x000000ff0e0e7208 */ /* 0x000fe40004000000 */
[----:B------:R-:W-:Y:S02]  /*0390*/  FSEL R28, R28, RZ, !P0 ;  /* 0x000000ff1c1c7208 */ /* 0x000fe40004000000 */
[----:B------:R-:W-:Y:S02]  /*03a0*/  FSEL R27, R27, RZ, !P0 ;  /* 0x000000ff1b1b7208 */ /* 0x000fe40004000000 */
[----:B------:R-:W-:Y:S02]  /*03b0*/  FSEL R22, R7, RZ, !P0 ;  /* 0x000000ff07167208 */ /* 0x000fe40004000000 */
[----:B------:R-:W-:-:S02]  /*03c0*/  FSEL R33, R8, RZ, !P0 ;  /* 0x000000ff08217208 */ /* 0x000fc40004000000 */
[----:B------:R-:W-:Y:S02]  /*03d0*/  FSEL R30, R4, RZ, !P0 ;  /* 0x000000ff041e7208 */ /* 0x000fe40004000000 */
[----:B------:R-:W-:Y:S02]  /*03e0*/  FSEL R21, R5, RZ, !P0 ;  /* 0x000000ff05157208 */ /* 0x000fe40004000000 */
[----:B------:R-:W-:-:S07]  /*03f0*/  FSEL R17, R6, RZ, !P0 ;  /* 0x000000ff06117208 */ /* 0x000fce0004000000 */
.L_x_0:
[----:B------:R-:W1:Y:S01]  /*0400*/  LDC.64 R8, c[0x0][0x210] ;  /* 0x00008400ff087b82 */ /* 0x000e620000000a00 */
[----:B------:R-:W-:Y:S02]  /*0410*/  IADD3 R5, R35, R34, RZ ;  /* 0x0000002223057210 */ /* 0x000fe40007ffe0ff */
[----:B------:R-:W-:-:S03]  /*0420*/  CS2R R6, SRZ ;  /* 0x0000000000067805 */ /* 0x000fc6000001ff00 */
[----:B-1----:R-:W-:Y:S01]  /*0430*/  IMAD.WIDE R8, R5, 0x2, R8 ;  /* 0x0000000205087825 */ /* 0x002fe200078e0208 */
[----:B------:R-:W-:-:S06]  /*0440*/  CS2R R4, SRZ ;  /* 0x0000000000047805 */ /* 0x000fcc000001ff00 */
[----:B------:R1:W2:Y:S01]  /*0450*/  @!P0 LDG.E.EL.128 R4, desc[UR6][R8.64] ;  /* 0x0000000608048981 */ /* 0x0002a2000c2e1d00 */
[----:B------:R-:W-:Y:S01]  /*0460*/  FADD R36, R29, 1 ;  /* 0x3f8000001d247421 */ /* 0x000fe20000000000 */
[----:B------:R-:W-:-:S03]  /*0470*/  IADD3 R34, R34, 0x40, RZ ;  /* 0x0000004022227810 */ /* 0x000fc60007ffe0ff */
[C---:B------:R-:W-:Y:S01]  /*0480*/  FMUL R37, R36.reuse, 0.25 ;  /* 0x3e80000024257820 */ /* 0x040fe20000400000 */
[C---:B------:R-:W-:Y:S02]  /*0490*/  FSETP.GEU.AND P2, PT, |R36|.reuse, 1.175494350822287508e-38, PT ;  /* 0x008000002400780b */ /* 0x040fe40003f4e200 */
[C---:B------:R-:W-:Y:S02]  /*04a0*/  FSETP.GT.AND P1, PT, |R36|.reuse, 8.50705917302346158658e+37, PT ;  /* 0x7e8000002400780b */ /* 0x040fe40003f24200 */
[----:B------:R-:W-:Y:S02]  /*04b0*/  FSEL R29, R36, R29, !P0 ;  /* 0x0000001d241d7208 */ /* 0x000fe40004000000 */
[----:B-1----:R-:W-:-:S07]  /*04c0*/  FSEL R8, R37, R36, P1 ;  /* 0x0000002425087208 */ /* 0x002fce0000800000 */
[----:B------:R-:W-:-:S04]  /*04d0*/  @!P2 FMUL R8, R8, 16777216 ;  /* 0x4b8000000808a820 */ /* 0x000fc80000400000 */
[----:B------:R1:W3:Y:S01]  /*04e0*/  MUFU.RCP R9, R8 ;  /* 0x0000000800097308 */ /* 0x0002e20000001000 */
[----:B--2---:R-:W-:Y:S02]  /*04f0*/  SEL R4, R4, RZ, !P0 ;  /* 0x000000ff04047207 */ /* 0x004fe40004000000 */
[----:B------:R-:W-:Y:S02]  /*0500*/  SEL R5, R5, RZ, !P0 ;  /* 0x000000ff05057207 */ /* 0x000fe40004000000 */
[C---:B------:R-:W-:Y:S02]  /*0510*/  SHF.L.U32 R37, R4.reuse, 0x10, RZ ;  /* 0x0000001004257819 */ /* 0x040fe400000006ff */
[----:B------:R-:W-:Y:S02]  /*0520*/  PRMT R4, R4, 0x7632, R4 ;  /* 0x0000763204047816 */ /* 0x000fe40000000004 */
[----:B------:R-:W-:Y:S01]  /*0530*/  SEL R6, R6, RZ, !P0 ;  /* 0x000000ff06067207 */ /* 0x000fe20004000000 */
[----:B------:R-:W-:Y:S01]  /*0540*/  FADD R36, R37, -R14 ;  /* 0x8000000e25247221 */ /* 0x000fe20000000000 */
[----:B------:R-:W-:-:S02]  /*0550*/  SHF.L.U32 R4, R4, 0x10, RZ ;  /* 0x0000001004047819 */ /* 0x000fc400000006ff */
[----:B------:R-:W-:Y:S01]  /*0560*/  SEL R7, R7, RZ, !P0 ;  /* 0x000000ff07077207 */ /* 0x000fe20004000000 */
[----:B-1----:R-:W-:-:S05]  /*0570*/  FMUL R8, R36, 0.25 ;  /* 0x3e80000024087820 */ /* 0x002fca0000400000 */
[----:B------:R-:W-:-:S05]  /*0580*/  FSEL R8, R8, R36, P1 ;  /* 0x0000002408087208 */ /* 0x000fca0000800000 */
[----:B------:R-:W-:-:S04]  /*0590*/  @!P2 FMUL R8, R8, 16777216 ;  /* 0x4b8000000808a820 */ /* 0x000fc80000400000 */
[----:B---3--:R-:W-:-:S04]  /*05a0*/  FFMA R9, R9, R8, R14 ;  /* 0x0000000809097223 */ /* 0x008fc8000000000e */
[----:B------:R-:W-:Y:S01]  /*05b0*/  FADD R37, R37, -R9 ;  /* 0x8000000925257221 */ /* 0x000fe20000000000 */
[----:B------:R-:W-:Y:S01]  /*05c0*/  FSEL R14, R9, R14, !P0 ;  /* 0x0000000e090e7208 */ /* 0x000fe20004000000 */
[----:B------:R-:W-:Y:S02]  /*05d0*/  FADD R9, R32, 1 ;  /* 0x3f80000020097421 */ /* 0x000fe40000000000 */
[----:B------:R-:W-:Y:S02]  /*05e0*/  @!P0 FFMA R31, R36, R37, R31 ;  /* 0x00000025241f8223 */ /* 0x000fe4000000001f */
[C---:B------:R-:W-:Y:S01]  /*05f0*/  FMUL R8, R9.reuse, 0.25 ;  /* 0x3e80000009087820 */ /* 0x040fe20000400000 */
[C---:B------:R-:W-:Y:S02]  /*0600*/  FSETP.GEU.AND P2, PT, |R9|.reuse, 1.175494350822287508e-38, PT ;  /* 0x008000000900780b */ /* 0x040fe40003f4e200 */
[C---:B------:R-:W-:Y:S02]  /*0610*/  FSETP.GT.AND P1, PT, |R9|.reuse, 8.50705917302346158658e+37, PT ;  /* 0x7e8000000900780b */ /* 0x040fe40003f24200 */
[----:B------:R-:W-:-:S02]  /*0620*/  FSEL R32, R9, R32, !P0 ;  /* 0x0000002009207208 */ /* 0x000fc40004000000 */
[----:B------:R-:W-:Y:S01]  /*0630*/  FSEL R8, R8, R9, P1 ;  /* 0x0000000908087208 */ /* 0x000fe20000800000 */
[----:B------:R-:W-:-:S04]  /*0640*/  FADD R9, R4, -R33 ;  /* 0x8000002104097221 */ /* 0x000fc80000000000 */
[----:B------:R-:W-:Y:S02]  /*0650*/  FMUL R36, R9, 0.25 ;  /* 0x3e80000009247820 */ /* 0x000fe40000400000 */
[----:B------:R-:W-:-:S03]  /*0660*/  @!P2 FMUL R8, R8, 16777216 ;  /* 0x4b8000000808a820 */ /* 0x000fc60000400000 */
[----:B------:R-:W-:-:S03]  /*0670*/  FSEL R36, R36, R9, P1 ;  /* 0x0000000924247208 */ /* 0x000fc60000800000 */
[----:B------:R-:W1:Y:S02]  /*0680*/  MUFU.RCP R8, R8 ;  /* 0x0000000800087308 */ /* 0x000e640000001000 */
[----:B------:R-:W-:-:S04]  /*0690*/  @!P2 FMUL R36, R36, 16777216 ;  /* 0x4b8000002424a820 */ /* 0x000fc80000400000 */
[----:B-1----:R-:W-:-:S04]  /*06a0*/  FFMA R36, R8, R36, R33 ;  /* 0x0000002408247223 */ /* 0x002fc80000000021 */
[----:B------:R-:W-:Y:S01]  /*06b0*/  FADD R4, R4, -R36 ;  /* 0x8000002404047221 */ /* 0x000fe20000000000 */
[----:B------:R-:W-:-:S03]  /*06c0*/  FSEL R33, R36, R33, !P0 ;  /* 0x0000002124217208 */ /* 0x000fc60004000000 */
[----:B------:R-:W-:Y:S01]  /*06d0*/  @!P0 FFMA R12, R9, R4, R12 ;  /* 0x00000004090c8223 */ /* 0x000fe2000000000c */
[----:B------:R-:W-:-:S04]  /*06e0*/  FADD R9, R24, 1 ;  /* 0x3f80000018097421 */ /* 0x000fc80000000000 */
[C---:B------:R-:W-:Y:S01]  /*06f0*/  FMUL R4, R9.reuse, 0.25 ;  /* 0x3e80000009047820 */ /* 0x040fe20000400000 */
[C---:B------:R-:W-:Y:S02]  /*0700*/  FSETP.GEU.AND P2, PT, |R9|.reuse, 1.175494350822287508e-38, PT ;  /* 0x008000000900780b */ /* 0x040fe40003f4e200 */
[C---:B------:R-:W-:Y:S02]  /*0710*/  FSETP.GT.AND P1, PT, |R9|.reuse, 8.50705917302346158658e+37, PT ;  /* 0x7e8000000900780b */ /* 0x040fe40003f24200 */
[----:B------:R-:W-:Y:S02]  /*0720*/  FSEL R24, R9, R24, !P0 ;  /* 0x0000001809187208 */ /* 0x000fe40004000000 */
[----:B------:R-:W-:Y:S02]  /*0730*/  FSEL R8, R4, R9, P1 ;  /* 0x0000000904087208 */ /* 0x000fe40000800000 */
[C---:B------:R-:W-:Y:S02]  /*0740*/  SHF.L.U32 R9, R5.reuse, 0x10, RZ ;  /* 0x0000001005097819 */ /* 0x040fe400000006ff */
[----:B------:R-:W-:-:S03]  /*0750*/  PRMT R5, R5, 0x7632, R5 ;  /* 0x0000763205057816 */ /* 0x000fc60000000005 */
[----:B------:R-:W-:Y:S01]  /*0760*/  @!P2 FMUL R8, R8, 16777216 ;  /* 0x4b8000000808a820 */ /* 0x000fe20000400000 */
[----:B------:R-:W-:Y:S01]  /*0770*/  FADD R4, R9, -R28 ;  /* 0x8000001c09047221 */ /* 0x000fe20000000000 */
[----:B------:R-:W-:Y:S02]  /*0780*/  SHF.L.U32 R5, R5, 0x10, RZ ;  /* 0x0000001005057819 */ /* 0x000fe400000006ff */
[----:B------:R-:W1:Y:S01]  /*0790*/  MUFU.RCP R37, R8 ;  /* 0x0000000800257308 */ /* 0x000e620000001000 */
[----:B------:R-:W-:-:S05]  /*07a0*/  FMUL R36, R4, 0.25 ;  /* 0x3e80000004247820 */ /* 0x000fca0000400000 */
[----:B------:R-:W-:-:S05]  /*07b0*/  FSEL R36, R36, R4, P1 ;  /* 0x0000000424247208 */ /* 0x000fca0000800000 */
        /* <DEDUP_REMOVED lines=10> */
[----:B------:R-:W-:Y:S01]  /*0860*/  FSEL R4, R4, R9, P1 ;  /* 0x0000000904047208 */ /* 0x000fe20000800000 */
[----:B------:R-:W-:-:S04]  /*0870*/  FADD R9, R5, -R30 ;  /* 0x8000001e05097221 */ /* 0x000fc80000000000 */
[----:B------:R-:W-:Y:S02]  /*0880*/  FMUL R8, R9, 0.25 ;  /* 0x3e80000009087820 */ /* 0x000fe40000400000 */
[----:B------:R-:W-:-:S03]  /*0890*/  @!P2 FMUL R4, R4, 16777216 ;  /* 0x4b8000000404a820 */ /* 0x000fc60000400000 */
[----:B------:R-:W-:Y:S01]  /*08a0*/  FSEL R8, R8, R9, P1 ;  /* 0x0000000908087208 */ /* 0x000fe20000800000 */
[----:B------:R-:W1:Y:S04]  /*08b0*/  MUFU.RCP R37, R4 ;  /* 0x0000000400257308 */ /* 0x000e680000001000 */
        /* <DEDUP_REMOVED lines=11> */
[----:B------:R-:W-:-:S05]  /*0970*/  SHF.L.U32 R4, R6, 0x10, RZ ;  /* 0x0000001006047819 */ /* 0x000fca00000006ff */
[----:B------:R-:W-:Y:S01]  /*0980*/  @!P2 FMUL R9, R9, 16777216 ;  /* 0x4b8000000909a820 */ /* 0x000fe20000400000 */
[----:B------:R-:W-:-:S03]  /*0990*/  FADD R8, R4, -R27 ;  /* 0x8000001b04087221 */ /* 0x000fc60000000000 */
        /* <DEDUP_REMOVED lines=8> */
[----:B------:R-:W-:Y:S01]  /*0a20*/  FADD R8, R23, 1 ;  /* 0x3f80000017087421 */ /* 0x000fe20000000000 */
[----:B------:R-:W-:-:S03]  /*0a30*/  PRMT R4, R6, 0x7632, R4 ;  /* 0x0000763206047816 */ /* 0x000fc60000000004 */
[C---:B------:R-:W-:Y:S01]  /*0a40*/  FMUL R9, R8.reuse, 0.25 ;  /* 0x3e80000008097820 */ /* 0x040fe20000400000 */
[C---:B------:R-:W-:Y:S02]  /*0a50*/  FSETP.GEU.AND P2, PT, |R8|.reuse, 1.175494350822287508e-38, PT ;  /* 0x008000000800780b */ /* 0x040fe40003f4e200 */
[C---:B------:R-:W-:Y:S02]  /*0a60*/  FSETP.GT.AND P1, PT, |R8|.reuse, 8.50705917302346158658e+37, PT ;  /* 0x7e8000000800780b */ /* 0x040fe40003f24200 */
[----:B------:R-:W-:Y:S02]  /*0a70*/  FSEL R23, R8, R23, !P0 ;  /* 0x0000001708177208 */ /* 0x000fe40004000000 */
[----:B------:R-:W-:Y:S02]  /*0a80*/  FSEL R8, R9, R8, P1 ;  /* 0x0000000809087208 */ /* 0x000fe40000800000 */
[----:B------:R-:W-:-:S05]  /*0a90*/  SHF.L.U32 R4, R4, 0x10, RZ ;  /* 0x0000001004047819 */ /* 0x000fca00000006ff */
[----:B------:R-:W-:Y:S01]  /*0aa0*/  @!P2 FMUL R8, R8, 16777216 ;  /* 0x4b8000000808a820 */ /* 0x000fe20000400000 */
[----:B------:R-:W-:-:S04]  /*0ab0*/  FADD R6, R4, -R21 ;  /* 0x8000001504067221 */ /* 0x000fc80000000000 */
[----:B------:R-:W-:Y:S01]  /*0ac0*/  FMUL R5, R6, 0.25 ;  /* 0x3e80000006057820 */ /* 0x000fe20000400000 */
[----:B------:R-:W1:Y:S04]  /*0ad0*/  MUFU.RCP R8, R8 ;  /* 0x0000000800087308 */ /* 0x000e680000001000 */
[----:B------:R-:W-:-:S05]  /*0ae0*/  FSEL R5, R5, R6, P1 ;  /* 0x0000000605057208 */ /* 0x000fca0000800000 */
[----:B------:R-:W-:-:S04]  /*0af0*/  @!P2 FMUL R5, R5, 16777216 ;  /* 0x4b8000000505a820 */ /* 0x000fc80000400000 */
[----:B-1----:R-:W-:Y:S01]  /*0b00*/  FFMA R9, R8, R5, R21 ;  /* 0x0000000508097223 */ /* 0x002fe20000000015 */
[----:B------:R-:W-:-:S03]  /*0b10*/  FADD R5, R10, 1 ;  /* 0x3f8000000a057421 */ /* 0x000fc60000000000 */
[----:B------:R-:W-:Y:S01]  /*0b20*/  FADD R4, R4, -R9 ;  /* 0x8000000904047221 */ /* 0x000fe20000000000 */
[----:B------:R-:W-:Y:S02]  /*0b30*/  FSEL R21, R9, R21, !P0 ;  /* 0x0000001509157208 */ /* 0x000fe40004000000 */
[C---:B------:R-:W-:Y:S01]  /*0b40*/  FSETP.GEU.AND P2, PT, |R5|.reuse, 1.175494350822287508e-38, PT ;  /* 0x008000000500780b */ /* 0x040fe20003f4e200 */
[----:B------:R-:W-:Y:S01]  /*0b50*/  @!P0 FFMA R25, R6, R4, R25 ;  /* 0x0000000406198223 */ /* 0x000fe20000000019 */
[C---:B------:R-:W-:Y:S01]  /*0b60*/  FMUL R4, R5.reuse, 0.25 ;  /* 0x3e80000005047820 */ /* 0x040fe20000400000 */
[----:B------:R-:W-:Y:S02]  /*0b70*/  FSETP.GT.AND P1, PT, |R5|, 8.50705917302346158658e+37, PT ;  /* 0x7e8000000500780b */ /* 0x000fe40003f24200 */
[----:B------:R-:W-:Y:S02]  /*0b80*/  SHF.L.U32 R6, R7, 0x10, RZ ;  /* 0x0000001007067819 */ /* 0x000fe400000006ff */
[----:B------:R-:W-:-:S02]  /*0b90*/  FSEL R8, R4, R5, P1 ;  /* 0x0000000504087208 */ /* 0x000fc40000800000 */
[----:B------:R-:W-:Y:S01]  /*0ba0*/  FSEL R10, R5, R10, !P0 ;  /* 0x0000000a050a7208 */ /* 0x000fe20004000000 */
[----:B------:R-:W-:-:S03]  /*0bb0*/  FADD R4, R6, -R22 ;  /* 0x8000001606047221 */ /* 0x000fc60000000000 */
[----:B------:R-:W-:Y:S01]  /*0bc0*/  @!P2 FMUL R8, R8, 16777216 ;  /* 0x4b8000000808a820 */ /* 0x000fe20000400000 */
[----:B------:R-:W-:-:S03]  /*0bd0*/  FMUL R9, R4, 0.25 ;  /* 0x3e80000004097820 */ /* 0x000fc60000400000 */
[----:B------:R-:W1:Y:S02]  /*0be0*/  MUFU.RCP R5, R8 ;  /* 0x0000000800057308 */ /* 0x000e640000001000 */
        /* <DEDUP_REMOVED lines=10> */
[----:B------:R-:W-:Y:S02]  /*0c90*/  PRMT R4, R7, 0x7632, R4 ;  /* 0x0000763207047816 */ /* 0x000fe40000000004 */
[----:B------:R-:W-:-:S02]  /*0ca0*/  FSEL R7, R6, R9, P1 ;  /* 0x0000000906077208 */ /* 0x000fc40000800000 */
[----:B------:R-:W-:Y:S02]  /*0cb0*/  SHF.L.U32 R4, R4, 0x10, RZ ;  /* 0x0000001004047819 */ /* 0x000fe400000006ff */
[----:B------:R-:W-:Y:S02]  /*0cc0*/  FSEL R16, R9, R16, !P0 ;  /* 0x0000001009107208 */ /* 0x000fe40004000000 */
[----:B------:R-:W-:Y:S01]  /*0cd0*/  @!P2 FMUL R7, R7, 16777216 ;  /* 0x4b8000000707a820 */ /* 0x000fe20000400000 */
[----:B------:R-:W-:-:S03]  /*0ce0*/  FADD R6, R4, -R17 ;  /* 0x8000001104067221 */ /* 0x000fc60000000000 */
[----:B------:R-:W1:Y:S01]  /*0cf0*/  MUFU.RCP R8, R7 ;  /* 0x0000000700087308 */ /* 0x000e620000001000 */
[----:B------:R-:W-:-:S05]  /*0d00*/  FMUL R9, R6, 0.25 ;  /* 0x3e80000006097820 */ /* 0x000fca0000400000 */
[----:B------:R-:W-:Y:S02]  /*0d10*/  FSEL R9, R9, R6, P1 ;  /* 0x0000000609097208 */ /* 0x000fe40000800000 */
[----:B------:R-:W-:-:S03]  /*0d20*/  ISETP.GE.U32.AND P1, PT, R34, 0xbc0, PT ;  /* 0x00000bc02200780c */ /* 0x000fc60003f26070 */
[----:B------:R-:W-:-:S04]  /*0d30*/  @!P2 FMUL R9, R9, 16777216 ;  /* 0x4b8000000909a820 */ /* 0x000fc80000400000 */
[----:B-1----:R-:W-:-:S04]  /*0d40*/  FFMA R8, R8, R9, R17 ;  /* 0x0000000908087223 */ /* 0x002fc80000000011 */
[----:B------:R-:W-:Y:S01]  /*0d50*/  FADD R4, R4, -R8 ;  /* 0x8000000804047221 */ /* 0x000fe20000000000 */
[----:B------:R-:W-:-:S03]  /*0d60*/  FSEL R17, R8, R17, !P0 ;  /* 0x0000001108117208 */ /* 0x000fc60004000000 */
[----:B------:R-:W-:Y:S01]  /*0d70*/  @!P0 FFMA R19, R6, R4, R19 ;  /* 0x0000000406138223 */ /* 0x000fe20000000013 */
[----:B------:R-:W-:Y:S06]  /*0d80*/  @!P1 BRA `(.L_x_0) ;  /* 0xfffffff4009c9947 */ /* 0x000fec000383ffff */
[----:B------:R-:W-:Y:S01]  /*0d90*/  FADD R5, R29, R32 ;  /* 0x000000201d057221 */ /* 0x000fe20000000000 */
[----:B------:R-:W-:Y:S01]  /*0da0*/  FMUL R7, R32, 0.25 ;  /* 0x3e80000020077820 */ /* 0x000fe20000400000 */
[----:B------:R-:W-:Y:S01]  /*0db0*/  FADD R12, R31, R12 ;  /* 0x0000000c1f0c7221 */ /* 0x000fe20000000000 */
[----:B------:R-:W-:Y:S01]  /*0dc0*/  FADD R33, -R14, R33 ;  /* 0x000000210e217221 */ /* 0x000fe20000000100 */
[C---:B------:R-:W-:Y:S01]  /*0dd0*/  FMUL R4, R5.reuse, 0.25 ;  /* 0x3e80000005047820 */ /* 0x040fe20000400000 */
[C---:B------:R-:W-:Y:S01]  /*0de0*/  FSETP.GEU.AND P2, PT, |R5|.reuse, 1.175494350822287508e-38, PT ;  /* 0x008000000500780b */ /* 0x040fe20003f4e200 */
[----:B------:R-:W-:Y:S01]  /*0df0*/  FMUL R35, R20, 0.25 ;  /* 0x3e80000014237820 */ /* 0x000fe20000400000 */
[----:B------:R-:W-:-:S04]  /*0e00*/  FSETP.GT.AND P1, PT, |R5|, 8.50705917302346158658e+37, PT ;  /* 0x7e8000000500780b */ /* 0x000fc80003f24200 */
[----:B------:R-:W-:Y:S02]  /*0e10*/  FSEL R4, R4, R5, P1 ;  /* 0x0000000504047208 */ /* 0x000fe40000800000 */
[----:B------:R-:W-:Y:S01]  /*0e20*/  FSEL R9, R7, R32, P1 ;  /* 0x0000002007097208 */ /* 0x000fe20000800000 */
[----:B------:R-:W-:-:S04]  /*0e30*/  FADD R7, R24, R5 ;  /* 0x0000000518077221 */ /* 0x000fc80000000000 */
[----:B------:R-:W-:Y:S01]  /*0e40*/  @!P2 FMUL R4, R4, 16777216 ;  /* 0x4b8000000404a820 */ /* 0x000fe20000400000 */
[----:B------:R-:W-:Y:S01]  /*0e50*/  @!P2 FMUL R9, R9, 16777216 ;  /* 0x4b8000000909a820 */ /* 0x000fe20000400000 */
[C---:B------:R-:W-:Y:S01]  /*0e60*/  FSETP.GEU.AND P4, PT, |R7|.reuse, 1.175494350822287508e-38, PT ;  /* 0x008000000700780b */ /* 0x040fe20003f8e200 */
[C---:B------:R-:W-:Y:S01]  /*0e70*/  FMUL R6, R7.reuse, 0.25 ;  /* 0x3e80000007067820 */ /* 0x040fe20000400000 */
[----:B------:R-:W-:Y:S02]  /*0e80*/  FSETP.GT.AND P1, PT, |R7|, 8.50705917302346158658e+37, PT ;  /* 0x7e8000000700780b */ /* 0x000fe40003f24200 */
[----:B------:R-:W1:Y:S01]  /*0e90*/  MUFU.RCP R4, R4 ;  /* 0x0000000400047308 */ /* 0x000e620000001000 */
[----:B------:R-:W-:Y:S02]  /*0ea0*/  FSETP.NEU.AND P2, PT, R5, RZ, PT ;  /* 0x000000ff0500720b */ /* 0x000fe40003f4d000 */
[----:B------:R-:W-:-:S06]  /*0eb0*/  FSEL R6, R6, R7, P1 ;  /* 0x0000000706067208 */ /* 0x000fcc0000800000 */
[----:B------:R-:W-:Y:S01]  /*0ec0*/  @!P4 FMUL R6, R6, 16777216 ;  /* 0x4b8000000606c820 */ /* 0x000fe20000400000 */
[----:B-1----:R-:W-:Y:S01]  /*0ed0*/  FMUL R31, R4, R9 ;  /* 0x00000009041f7220 */ /* 0x002fe20000400000 */
[----:B------:R-:W-:Y:S01]  /*0ee0*/  FADD R9, R20, R7 ;  /* 0x0000000714097221 */ /* 0x000fe20000000000 */
[----:B------:R-:W-:-:S03]  /*0ef0*/  FMUL R4, R33, R33 ;  /* 0x0000002121047220 */ /* 0x000fc60000400000 */
[----:B------:R-:W1:Y:S01]  /*0f00*/  MUFU.RCP R6, R6 ;  /* 0x0000000600067308 */ /* 0x000e620000001000 */
[----:B------:R-:W-:Y:S01]  /*0f10*/  FSEL R31, R31, RZ, P2 ;  /* 0x000000ff1f1f7208 */ /* 0x000fe20001000000 */
[----:B------:R-:W-:Y:S01]  /*0f20*/  FMUL R8, R29, R4 ;  /* 0x000000041d087220 */ /* 0x000fe20000400000 */
[C---:B------:R-:W-:Y:S01]  /*0f30*/  FSETP.GEU.AND P3, PT, |R9|.reuse, 1.175494350822287508e-38, PT ;  /* 0x008000000900780b */ /* 0x040fe20003f6e200 */
[C---:B------:R-:W-:Y:S01]  /*0f40*/  FMUL R4, R9.reuse, 0.25 ;  /* 0x3e80000009047820 */ /* 0x040fe20000400000 */
[----:B------:R-:W-:Y:S01]  /*0f50*/  FSETP.GT.AND P5, PT, |R9|, 8.50705917302346158658e+37, PT ;  /* 0x7e8000000900780b */ /* 0x000fe20003fa4200 */
[----:B------:R-:W-:Y:S01]  /*0f60*/  FFMA R29, R33, R31, R14 ;  /* 0x0000001f211d7223 */ /* 0x000fe2000000000e */
[----:B------:R-:W-:Y:S01]  /*0f70*/  FMUL R33, R24, 0.25 ;  /* 0x3e80000018217820 */ /* 0x000fe20000400000 */
[----:B------:R-:W-:Y:S01]  /*0f80*/  FFMA R12, R31, R8, R12 ;  /* 0x000000081f0c7223 */ /* 0x000fe2000000000c */
[----:B------:R-:W-:Y:S01]  /*0f90*/  FSEL R32, R4, R9, P5 ;  /* 0x0000000904207208 */ /* 0x000fe20002800000 */
[----:B------:R-:W-:Y:S01]  /*0fa0*/  FADD R4, R18, R9 ;  /* 0x0000000912047221 */ /* 0x000fe20000000000 */
[----:B------:R-:W-:Y:S01]  /*0fb0*/  FSEL R35, R35, R20, P5 ;  /* 0x0000001423237208 */ /* 0x000fe20002800000 */
[----:B------:R-:W-:Y:S01]  /*0fc0*/  FADD R28, R28, -R29 ;  /* 0x8000001d1c1c7221 */ /* 0x000fe20000000000 */
[----:B------:R-:W-:Y:S01]  /*0fd0*/  FSEL R33, R33, R24, P1 ;  /* 0x0000001821217208 */ /* 0x000fe20000800000 */
[----:B------:R-:W-:Y:S01]  /*0fe0*/  FADD R31, R23, R4 ;  /* 0x00000004171f7221 */ /* 0x000fe20000000000 */
[----:B------:R-:W-:Y:S01]  /*0ff0*/  FSETP.GT.AND P1, PT, |R4|, 8.50705917302346158658e+37, PT ;  /* 0x7e8000000400780b */ /* 0x000fe20003f24200 */
[----:B------:R-:W-:Y:S01]  /*1000*/  @!P3 FMUL R32, R32, 16777216 ;  /* 0x4b8000002020b820 */ /* 0x000fe20000400000 */
[----:B------:R-:W-:Y:S01]  /*1010*/  @!P3 FMUL R35, R35, 16777216 ;  /* 0x4b8000002323b820 */ /* 0x000fe20000400000 */
[----:B------:R-:W-:Y:S01]  /*1020*/  @!P4 FMUL R33, R33, 16777216 ;  /* 0x4b8000002121c820 */ /* 0x000fe20000400000 */
[----:B------:R-:W-:Y:S01]  /*1030*/  FSETP.GEU.AND P2, PT, |R4|, 1.175494350822287508e-38, PT ;  /* 0x008000000400780b */ /* 0x000fe20003f4e200 */
[C---:B------:R-:W-:Y:S01]  /*1040*/  FMUL R8, R31.reuse, 0.25 ;  /* 0x3e8000001f087820 */ /* 0x040fe20000400000 */
[C---:B------:R-:W-:Y:S01]  /*1050*/  FSETP.GT.AND P3, PT, |R31|.reuse, 8.50705917302346158658e+37, PT ;  /* 0x7e8000001f00780b */ /* 0x040fe20003f64200 */
[----:B------:R-:W2:Y:S01]  /*1060*/  MUFU.RCP R32, R32 ;  /* 0x0000002000207308 */ /* 0x000ea20000001000 */
[----:B-1----:R-:W-:Y:S01]  /*1070*/  FMUL R14, R6, R33 ;  /* 0x00000021060e7220 */ /* 0x002fe20000400000 */
[----:B------:R-:W-:Y:S01]  /*1080*/  FMUL R37, R4, 0.25 ;  /* 0x3e80000004257820 */ /* 0x000fe20000400000 */
[----:B------:R-:W-:Y:S01]  /*1090*/  FSEL R8, R8, R31, P3 ;  /* 0x0000001f08087208 */ /* 0x000fe20001800000 */
[C---:B------:R-:W-:Y:S01]  /*10a0*/  FADD R33, R10.reuse, R31 ;  /* 0x0000001f0a217221 */ /* 0x040fe20000000000 */
[----:B------:R-:W-:Y:S01]  /*10b0*/  FSETP.GEU.AND P4, PT, |R31|, 1.175494350822287508e-38, PT ;  /* 0x008000001f00780b */ /* 0x000fe20003f8e200 */
[----:B------:R-:W-:Y:S01]  /*10c0*/  FADD R15, R15, R12 ;  /* 0x0000000c0f0f7221 */ /* 0x000fe20000000000 */
[----:B------:R-:W-:Y:S01]  /*10d0*/  FSEL R20, R37, R4, P1 ;  /* 0x0000000425147208 */ /* 0x000fe20000800000 */
[----:B------:R-:W-:-:S04]  /*10e0*/  FMUL R37, R10, 0.25 ;  /* 0x3e8000000a257820 */ /* 0x000fc80000400000 */
[----:B------:R-:W-:Y:S01]  /*10f0*/  @!P2 FMUL R20, R20, 16777216 ;  /* 0x4b8000001414a820 */ /* 0x000fe20000400000 */
[----:B--2---:R-:W-:Y:S01]  /*1100*/  FMUL R6, R32, R35 ;  /* 0x0000002320067220 */ /* 0x004fe20000400000 */
[----:B------:R-:W-:-:S04]  /*1110*/  FMUL R35, R18, 0.25 ;  /* 0x3e80000012237820 */ /* 0x000fc80000400000 */
[----:B------:R-:W1:Y:S01]  /*1120*/  MUFU.RCP R20, R20 ;  /* 0x0000001400147308 */ /* 0x000e620000001000 */
[----:B------:R-:W-:Y:S01]  /*1130*/  @!P4 FMUL R8, R8, 16777216 ;  /* 0x4b8000000808c820 */ /* 0x000fe20000400000 */
[----:B------:R-:W-:Y:S01]  /*1140*/  FSEL R35, R35, R18, P1 ;  /* 0x0000001223237208 */ /* 0x000fe20000800000 */
[----:B------:R-:W-:Y:S01]  /*1150*/  FMUL R18, R23, 0.25 ;  /* 0x3e80000017127820 */ /* 0x000fe20000400000 */
[----:B------:R-:W-:-:S03]  /*1160*/  FSETP.GT.AND P1, PT, |R33|, 8.50705917302346158658e+37, PT ;  /* 0x7e8000002100780b */ /* 0x000fc60003f24200 */
[----:B------:R-:W-:Y:S01]  /*1170*/  @!P2 FMUL R35, R35, 16777216 ;  /* 0x4b8000002323a820 */ /* 0x000fe20000400000 */
[----:B------:R-:W-:Y:S01]  /*1180*/  FSEL R23, R18, R23, P3 ;  /* 0x0000001712177208 */ /* 0x000fe20001800000 */
[----:B------:R-:W-:Y:S01]  /*1190*/  FMUL R18, R28, R28 ;  /* 0x0000001c1c127220 */ /* 0x000fe20000400000 */
[----:B------:R-:W-:Y:S01]  /*11a0*/  FSETP.NEU.AND P3, PT, R7, RZ, PT ;  /* 0x000000ff0700720b */ /* 0x000fe20003f6d000 */
[----:B------:R-:W2:Y:S01]  /*11b0*/  MUFU.RCP R8, R8 ;  /* 0x0000000800087308 */ /* 0x000ea20000001000 */
[----:B------:R-:W-:Y:S01]  /*11c0*/  FSETP.NEU.AND P2, PT, R9, RZ, PT ;  /* 0x000000ff0900720b */ /* 0x000fe20003f4d000 */
[----:B------:R-:W-:Y:S01]  /*11d0*/  FMUL R18, R5, R18 ;  /* 0x0000001205127220 */ /* 0x000fe20000400000 */
[----:B------:R-:W-:Y:S01]  /*11e0*/  FSEL R14, R14, RZ, P3 ;  /* 0x000000ff0e0e7208 */ /* 0x000fe20001800000 */
[----:B------:R-:W-:Y:S01]  /*11f0*/  FADD R5, R16, R33 ;  /* 0x0000002110057221 */ /* 0x000fe20000000000 */
[----:B------:R-:W-:Y:S01]  /*1200*/  FSEL R6, R6, RZ, P2 ;  /* 0x000000ff06067208 */ /* 0x000fe20001000000 */
[----:B-1----:R-:W-:Y:S01]  /*1210*/  FMUL R12, R20, R35 ;  /* 0x00000023140c7220 */ /* 0x002fe20000400000 */
[C---:B------:R-:W-:Y:S01]  /*1220*/  FSETP.GEU.AND P2, PT, |R33|.reuse, 1.175494350822287508e-38, PT ;  /* 0x008000002100780b */ /* 0x040fe20003f4e200 */
[----:B------:R-:W-:Y:S01]  /*1230*/  FFMA R29, R28, R14, R29 ;  /* 0x0000000e1c1d7223 */ /* 0x000fe2000000001d */
[----:B------:R-:W-:Y:S01]  /*1240*/  FFMA R15, R14, R18, R15 ;  /* 0x000000120e0f7223 */ /* 0x000fe2000000000f */
[----:B------:R-:W-:Y:S01]  /*1250*/  FMUL R18, R33, 0.25 ;  /* 0x3e80000021127820 */ /* 0x000fe20000400000 */
[----:B------:R-:W-:Y:S01]  /*1260*/  FSEL R10, R37, R10, P1 ;  /* 0x0000000a250a7208 */ /* 0x000fe20000800000 */
[----:B------:R-:W-:Y:S01]  /*1270*/  FADD R30, R30, -R29 ;  /* 0x8000001d1e1e7221 */ /* 0x000fe20000000000 */
[----:B------:R-:W-:Y:S01]  /*1280*/  FADD R15, R26, R15 ;  /* 0x0000000f1a0f7221 */ /* 0x000fe20000000000 */
[----:B------:R-:W-:Y:S01]  /*1290*/  FMUL R20, R5, 0.25 ;  /* 0x3e80000005147820 */ /* 0x000fe20000400000 */
[----:B------:R-:W-:Y:S01]  /*12a0*/  @!P4 FMUL R23, R23, 16777216 ;  /* 0x4b8000001717c820 */ /* 0x000fe20000400000 */
[C---:B------:R-:W-:Y:S01]  /*12b0*/  FMUL R14, R30.reuse, R30 ;  /* 0x0000001e1e0e7220 */ /* 0x040fe20000400000 */
[----:B------:R-:W-:Y:S01]  /*12c0*/  FFMA R29, R30, R6, R29 ;  /* 0x000000061e1d7223 */ /* 0x000fe2000000001d */
[----:B------:R-:W-:Y:S01]  /*12d0*/  FSETP.GT.AND P3, PT, |R5|, 8.50705917302346158658e+37, PT ;  /* 0x7e8000000500780b */ /* 0x000fe20003f64200 */
[----:B--2---:R-:W-:Y:S01]  /*12e0*/  FMUL R8, R8, R23 ;  /* 0x0000001708087220 */ /* 0x004fe20000400000 */
[----:B------:R-:W-:Y:S01]  /*12f0*/  FMUL R14, R7, R14 ;  /* 0x0000000e070e7220 */ /* 0x000fe20000400000 */
[----:B------:R-:W-:Y:S01]  /*1300*/  FSEL R7, R18, R33, P1 ;  /* 0x0000002112077208 */ /* 0x000fe20000800000 */
[----:B------:R-:W-:Y:S01]  /*1310*/  FADD R18, R27, -R29 ;  /* 0x8000001d1b127221 */ /* 0x000fe20000000000 */
[----:B------:R-:W-:Y:S01]  /*1320*/  FSETP.GEU.AND P1, PT, |R5|, 1.175494350822287508e-38, PT ;  /* 0x008000000500780b */ /* 0x000fe20003f2e200 */
[----:B------:R-:W-:Y:S01]  /*1330*/  FFMA R14, R6, R14, R15 ;  /* 0x0000000e060e7223 */ /* 0x000fe2000000000f */
[----:B------:R-:W-:Y:S01]  /*1340*/  FSETP.NEU.AND P4, PT, R4, RZ, PT ;  /* 0x000000ff0400720b */ /* 0x000fe20003f8d000 */
[----:B------:R-:W-:Y:S01]  /*1350*/  @!P2 FMUL R7, R7, 16777216 ;  /* 0x4b8000000707a820 */ /* 0x000fe20000400000 */
[----:B------:R-:W1:Y:S01]  /*1360*/  SHFL.BFLY PT, R6, R5, 0x4, 0x1f ;  /* 0x0c801f0005067f89 */ /* 0x000e6200000e0000 */
[----:B------:R-:W-:Y:S01]  /*1370*/  FSEL R15, R20, R5, P3 ;  /* 0x00000005140f7208 */ /* 0x000fe20001800000 */
[----:B------:R-:W-:Y:S01]  /*1380*/  @!P2 FMUL R10, R10, 16777216 ;  /* 0x4b8000000a0aa820 */ /* 0x000fe20000400000 */
[----:B------:R-:W-:Y:S01]  /*1390*/  FSEL R12, R12, RZ, P4 ;  /* 0x000000ff0c0c7208 */ /* 0x000fe20002000000 */
[----:B------:R-:W-:Y:S01]  /*13a0*/  FADD R11, R11, R14 ;  /* 0x0000000e0b0b7221 */ /* 0x000fe20000000000 */
[----:B------:R-:W2:Y:S01]  /*13b0*/  MUFU.RCP R7, R7 ;  /* 0x0000000700077308 */ /* 0x000ea20000001000 */
[----:B------:R-:W-:-:S02]  /*13c0*/  FSETP.NEU.AND P4, PT, R31, RZ, PT ;  /* 0x000000ff1f00720b */ /* 0x000fc40003f8d000 */
[C---:B------:R-:W-:Y:S01]  /*13d0*/  FFMA R20, R18.reuse, R12, R29 ;  /* 0x0000000c12147223 */ /* 0x040fe2000000001d */
[----:B------:R-:W-:Y:S01]  /*13e0*/  @!P1 FMUL R15, R15, 16777216 ;  /* 0x4b8000000f0f9820 */ /* 0x000fe20000400000 */
[----:B------:R-:W-:Y:S01]  /*13f0*/  FMUL R18, R18, R18 ;  /* 0x0000001212127220 */ /* 0x000fe20000400000 */
[----:B------:R-:W-:Y:S01]  /*1400*/  FSEL R8, R8, RZ, P4 ;  /* 0x000000ff08087208 */ /* 0x000fe20002000000 */
[--C-:B------:R-:W-:Y:S01]  /*1410*/  FADD R21, R21, -R20.reuse ;  /* 0x8000001415157221 */ /* 0x100fe20000000000 */
[----:B------:R-:W-:Y:S01]  /*1420*/  FSETP.NEU.AND P2, PT, R33, RZ, PT ;  /* 0x000000ff2100720b */ /* 0x000fe20003f4d000 */
[----:B------:R-:W-:Y:S01]  /*1430*/  FMUL R18, R9, R18 ;  /* 0x0000001209127220 */ /* 0x000fe20000400000 */
[----:B------:R-:W3:Y:S01]  /*1440*/  MUFU.RCP R15, R15 ;  /* 0x0000000f000f7308 */ /* 0x000ee20000001000 */
[----:B------:R-:W-:Y:S01]  /*1450*/  FMUL R9, R16, 0.25 ;  /* 0x3e80000010097820 */ /* 0x000fe20000400000 */
[----:B------:R-:W-:Y:S01]  /*1460*/  MOV R27, RZ ;  /* 0x000000ff001b7202 */ /* 0x000fe20000000f00 */
[----:B------:R-:W-:Y:S01]  /*1470*/  FFMA R18, R12, R18, R11 ;  /* 0x000000120c127223 */ /* 0x000fe2000000000b */
[----:B--2---:R-:W-:Y:S01]  /*1480*/  FMUL R10, R7, R10 ;  /* 0x0000000a070a7220 */ /* 0x004fe20000400000 */
[C---:B------:R-:W-:Y:S01]  /*1490*/  FFMA R7, R21.reuse, R8, R20 ;  /* 0x0000000815077223 */ /* 0x040fe20000000014 */
[----:B------:R-:W-:Y:S01]  /*14a0*/  FMUL R21, R21, R21 ;  /* 0x0000001515157220 */ /* 0x000fe20000400000 */
[----:B------:R-:W-:Y:S01]  /*14b0*/  FSEL R16, R9, R16, P3 ;  /* 0x0000001009107208 */ /* 0x000fe20001800000 */
[----:B------:R-:W-:Y:S01]  /*14c0*/  FADD R25, R25, R18 ;  /* 0x0000001219197221 */ /* 0x000fe20000000000 */
[--C-:B------:R-:W-:Y:S01]  /*14d0*/  FADD R22, R22, -R7.reuse ;  /* 0x8000000716167221 */ /* 0x100fe20000000000 */
[----:B------:R-:W-:Y:S01]  /*14e0*/  FMUL R21, R4, R21 ;  /* 0x0000001504157220 */ /* 0x000fe20000400000 */
[C---:B-1----:R-:W-:Y:S01]  /*14f0*/  FADD R4, R5.reuse, R6 ;  /* 0x0000000605047221 */ /* 0x042fe20000000000 */
[----:B------:R-:W-:Y:S01]  /*1500*/  @!P1 FMUL R16, R16, 16777216 ;  /* 0x4b80000010109820 */ /* 0x000fe20000400000 */
[----:B------:R-:W-:Y:S01]  /*1510*/  FSEL R10, R10, RZ, P2 ;  /* 0x000000ff0a0a7208 */ /* 0x000fe20001000000 */
[----:B------:R-:W-:Y:S01]  /*1520*/  FMUL R12, R22, R22 ;  /* 0x00000016160c7220 */ /* 0x000fe20000400000 */
[----:B------:R-:W-:Y:S01]  /*1530*/  FSETP.NEU.AND P2, PT, R5, RZ, PT ;  /* 0x000000ff0500720b */ /* 0x000fe20003f4d000 */
[----:B---3--:R-:W-:Y:S01]  /*1540*/  FMUL R15, R15, R16 ;  /* 0x000000100f0f7220 */ /* 0x008fe20000400000 */
[----:B------:R-:W-:Y:S01]  /*1550*/  FSETP.GEU.AND P3, PT, |R4|, 1.175494350822287508e-38, PT ;  /* 0x008000000400780b */ /* 0x000fe20003f6e200 */
[----:B------:R-:W-:Y:S01]  /*1560*/  FFMA R22, R22, R10, R7 ;  /* 0x0000000a16167223 */ /* 0x000fe20000000007 */
[----:B------:R-:W-:Y:S01]  /*1570*/  FMUL R9, R4, 0.25 ;  /* 0x3e80000004097820 */ /* 0x000fe20000400000 */
[----:B------:R-:W-:Y:S01]  /*1580*/  FFMA R8, R8, R21, R25 ;  /* 0x0000001508087223 */ /* 0x000fe20000000019 */
[----:B------:R-:W-:Y:S01]  /*1590*/  FSETP.GT.AND P1, PT, |R4|, 8.50705917302346158658e+37, PT ;  /* 0x7e8000000400780b */ /* 0x000fe20003f24200 */
[----:B------:R-:W-:Y:S01]  /*15a0*/  FADD R17, R17, -R22 ;  /* 0x8000001611117221 */ /* 0x000fe20000000000 */
[----:B------:R-:W-:Y:S01]  /*15b0*/  FSEL R15, R15, RZ, P2 ;  /* 0x000000ff0f0f7208 */ /* 0x000fe20001000000 */
[----:B------:R-:W1:Y:S01]  /*15c0*/  SHFL.BFLY PT, R7, R4, 0x2, 0x1f ;  /* 0x0c401f0004077f89 */ /* 0x000e6200000e0000 */
[----:B------:R-:W-:Y:S01]  /*15d0*/  FADD R13, R13, R8 ;  /* 0x000000080d0d7221 */ /* 0x000fe20000000000 */
[----:B------:R-:W-:Y:S01]  /*15e0*/  FMUL R12, R31, R12 ;  /* 0x0000000c1f0c7220 */ /* 0x000fe20000400000 */
[----:B------:R-:W-:Y:S01]  /*15f0*/  FSEL R11, R9, R4, P1 ;  /* 0x00000004090b7208 */ /* 0x000fe20000800000 */
[C---:B------:R-:W-:Y:S01]  /*1600*/  FMUL R8, R17.reuse, R17 ;  /* 0x0000001111087220 */ /* 0x040fe20000400000 */
[----:B------:R-:W-:Y:S01]  /*1610*/  FFMA R17, R17, R15, R22 ;  /* 0x0000000f11117223 */ /* 0x000fe20000000016 */
[----:B------:R-:W-:Y:S01]  /*1620*/  FFMA R12, R10, R12, R13 ;  /* 0x0000000c0a0c7223 */ /* 0x000fe2000000000d */
[----:B------:R-:W-:Y:S01]  /*1630*/  FSETP.NEU.AND P2, PT, R4, RZ, PT ;  /* 0x000000ff0400720b */ /* 0x000fe20003f4d000 */
[----:B------:R-:W-:Y:S01]  /*1640*/  @!P3 FMUL R11, R11, 16777216 ;  /* 0x4b8000000b0bb820 */ /* 0x000fe20000400000 */
[----:B------:R-:W-:Y:S01]  /*1650*/  FMUL R8, R33, R8 ;  /* 0x0000000821087220 */ /* 0x000fe20000400000 */
[----:B------:R-:W2:Y:S01]  /*1660*/  SHFL.BFLY PT, R10, R17, 0x4, 0x1f ;  /* 0x0c801f00110a7f89 */ /* 0x000ea200000e0000 */
[----:B------:R-:W-:Y:S01]  /*1670*/  FADD R12, R19, R12 ;  /* 0x0000000c130c7221 */ /* 0x000fe20000000000 */
[----:B------:R-:W-:-:S02]  /*1680*/  @P1 FMUL R6, R6, 0.25 ;  /* 0x3e80000006061820 */ /* 0x000fc40000400000 */
[----:B------:R-:W3:Y:S01]  /*1690*/  MUFU.RCP R11, R11 ;  /* 0x0000000b000b7308 */ /* 0x000ee20000001000 */
[----:B------:R-:W-:Y:S01]  /*16a0*/  FFMA R12, R15, R8, R12 ;  /* 0x000000080f0c7223 */ /* 0x000fe2000000000c */
[----:B------:R-:W-:-:S04]  /*16b0*/  @!P3 FMUL R6, R6, 16777216 ;  /* 0x4b8000000606b820 */ /* 0x000fc80000400000 */
[----:B------:R-:W4:Y:S01]  /*16c0*/  SHFL.BFLY PT, R9, R12, 0x4, 0x1f ;  /* 0x0c801f000c097f89 */ /* 0x000f2200000e0000 */
[----:B-1----:R-:W-:-:S04]  /*16d0*/  FADD R8, R4, R7 ;  /* 0x0000000704087221 */ /* 0x002fc80000000000 */
[C---:B------:R-:W-:Y:S01]  /*16e0*/  FMUL R13, R8.reuse, 0.25 ;  /* 0x3e800000080d7820 */ /* 0x040fe20000400000 */
[----:B---3--:R-:W-:Y:S01]  /*16f0*/  FMUL R6, R11, R6 ;  /* 0x000000060b067220 */ /* 0x008fe20000400000 */
[C---:B------:R-:W-:Y:S01]  /*1700*/  FSETP.GEU.AND P3, PT, |R8|.reuse, 1.175494350822287508e-38, PT ;  /* 0x008000000800780b */ /* 0x040fe20003f6e200 */
[----:B------:R-:W1:Y:S01]  /*1710*/  SHFL.BFLY PT, R11, R8, 0x1, 0x1f ;  /* 0x0c201f00080b7f89 */ /* 0x000e6200000e0000 */
[----:B------:R-:W-:Y:S02]  /*1720*/  FSETP.GT.AND P1, PT, |R8|, 8.50705917302346158658e+37, PT ;  /* 0x7e8000000800780b */ /* 0x000fe40003f24200 */
[----:B------:R-:W-:Y:S01]  /*1730*/  FSEL R6, R6, RZ, P2 ;  /* 0x000000ff06067208 */ /* 0x000fe20001000000 */
[----:B--2---:R-:W-:Y:S01]  /*1740*/  FADD R10, -R17, R10 ;  /* 0x0000000a110a7221 */ /* 0x004fe20000000100 */
[----:B------:R-:W-:Y:S02]  /*1750*/  FSEL R13, R13, R8, P1 ;  /* 0x000000080d0d7208 */ /* 0x000fe40000800000 */
[----:B------:R-:W-:Y:S01]  /*1760*/  FSETP.NEU.AND P2, PT, R8, RZ, PT ;  /* 0x000000ff0800720b */ /* 0x000fe20003f4d000 */
[C---:B------:R-:W-:Y:S01]  /*1770*/  FMUL R14, R10.reuse, R10 ;  /* 0x0000000a0a0e7220 */ /* 0x040fe20000400000 */
[----:B------:R-:W-:-:S03]  /*1780*/  FFMA R10, R10, R6, R17 ;  /* 0x000000060a0a7223 */ /* 0x000fc60000000011 */
[----:B------:R-:W-:Y:S01]  /*1790*/  FMUL R14, R5, R14 ;  /* 0x0000000e050e7220 */ /* 0x000fe20000400000 */
[----:B----4-:R-:W-:Y:S01]  /*17a0*/  FADD R9, R12, R9 ;  /* 0x000000090c097221 */ /* 0x010fe20000000000 */
[----:B------:R-:W-:Y:S01]  /*17b0*/  @!P3 FMUL R13, R13, 16777216 ;  /* 0x4b8000000d0db820 */ /* 0x000fe20000400000 */
[----:B------:R-:W2:Y:S01]  /*17c0*/  SHFL.BFLY PT, R5, R10, 0x2, 0x1f ;  /* 0x0c401f000a057f89 */ /* 0x000ea200000e0000 */
[----:B------:R-:W-:Y:S01]  /*17d0*/  @P1 FMUL R7, R7, 0.25 ;  /* 0x3e80000007071820 */ /* 0x000fe20000400000 */
[----:B------:R-:W-:Y:S01]  /*17e0*/  FFMA R9, R6, R14, R9 ;  /* 0x0000000e06097223 */ /* 0x000fe20000000009 */
[----:B------:R3:W4:Y:S02]  /*17f0*/  MUFU.RCP R12, R13 ;  /* 0x0000000d000c7308 */ /* 0x0007240000001000 */
[----:B------:R-:W-:Y:S02]  /*1800*/  @!P3 FMUL R7, R7, 16777216 ;  /* 0x4b8000000707b820 */ /* 0x000fe40000400000 */
[----:B------:R-:W5:Y:S01]  /*1810*/  SHFL.BFLY PT, R6, R9, 0x2, 0x1f ;  /* 0x0c401f0009067f89 */ /* 0x000f6200000e0000 */
[----:B-1----:R-:W-:Y:S01]  /*1820*/  FADD R14, R8, R11 ;  /* 0x0000000b080e7221 */ /* 0x002fe20000000000 */
[----:B---3--:R-:W-:-:S04]  /*1830*/  HFMA2.MMA R13, -RZ, RZ, 0.7080078125, -0.052093505859375 ;  /* 0x39aaaaabff0d7435 */ /* 0x008fc800000001ff */
[C---:B------:R-:W-:Y:S02]  /*1840*/  FSETP.GT.AND P1, PT, |R14|.reuse, 8.50705917302346158658e+37, PT ;  /* 0x7e8000000e00780b */ /* 0x040fe40003f24200 */
[----:B------:R-:W-:Y:S01]  /*1850*/  FSETP.GEU.AND P3, PT, |R14|, 1.175494350822287508e-38, PT ;  /* 0x008000000e00780b */ /* 0x000fe20003f6e200 */
[----:B----4-:R-:W-:-:S05]  /*1860*/  FMUL R12, R12, R7 ;  /* 0x000000070c0c7220 */ /* 0x010fca0000400000 */
[----:B------:R-:W-:Y:S01]  /*1870*/  FSEL R12, R12, RZ, P2 ;  /* 0x000000ff0c0c7208 */ /* 0x000fe20001000000 */
[----:B--2---:R-:W-:Y:S01]  /*1880*/  FADD R5, -R10, R5 ;  /* 0x000000050a057221 */ /* 0x004fe20000000100 */
[----:B------:R-:W-:-:S03]  /*1890*/  FSETP.NEU.AND P2, PT, R14, RZ, PT ;  /* 0x000000ff0e00720b */ /* 0x000fc60003f4d000 */
[----:B------:R-:W-:Y:S01]  /*18a0*/  @P1 FMUL R14, R14, 0.25 ;  /* 0x3e8000000e0e1820 */ /* 0x000fe20000400000 */
[C---:B------:R-:W-:Y:S01]  /*18b0*/  FMUL R7, R5.reuse, R5 ;  /* 0x0000000505077220 */ /* 0x040fe20000400000 */
[----:B------:R-:W-:Y:S01]  /*18c0*/  FFMA R5, R5, R12, R10 ;  /* 0x0000000c05057223 */ /* 0x000fe2000000000a */
[----:B------:R-:W-:Y:S01]  /*18d0*/  @P1 FMUL R11, R11, 0.25 ;  /* 0x3e8000000b0b1820 */ /* 0x000fe20000400000 */
[----:B-----5:R-:W-:Y:S01]  /*18e0*/  FADD R9, R9, R6 ;  /* 0x0000000609097221 */ /* 0x020fe20000000000 */
[----:B------:R-:W-:Y:S01]  /*18f0*/  FMUL R7, R4, R7 ;  /* 0x0000000704077220 */ /* 0x000fe20000400000 */
[----:B------:R-:W-:Y:S01]  /*1900*/  @!P3 FMUL R14, R14, 16777216 ;  /* 0x4b8000000e0eb820 */ /* 0x000fe20000400000 */
[----:B------:R-:W1:Y:S01]  /*1910*/  SHFL.BFLY PT, R4, R5, 0x1, 0x1f ;  /* 0x0c201f0005047f89 */ /* 0x000e6200000e0000 */
[----:B------:R-:W-:Y:S01]  /*1920*/  @!P3 FMUL R11, R11, 16777216 ;  /* 0x4b8000000b0bb820 */ /* 0x000fe20000400000 */
[----:B------:R-:W-:-:S03]  /*1930*/  FFMA R7, R12, R7, R9 ;  /* 0x000000070c077223 */ /* 0x000fc60000000009 */
[----:B------:R-:W2:Y:S02]  /*1940*/  MUFU.RCP R14, R14 ;  /* 0x0000000e000e7308 */ /* 0x000ea40000001000 */
[----:B------:R-:W3:Y:S01]  /*1950*/  SHFL.BFLY PT, R6, R7, 0x1, 0x1f ;  /* 0x0c201f0007067f89 */ /* 0x000ee200000e0000 */
[----:B--2---:R-:W-:Y:S01]  /*1960*/  FMUL R11, R14, R11 ;  /* 0x0000000b0e0b7220 */ /* 0x004fe20000400000 */
[----:B-1----:R-:W-:-:S04]  /*1970*/  FADD R4, -R5, R4 ;  /* 0x0000000405047221 */ /* 0x002fc80000000100 */
[----:B------:R-:W-:Y:S01]  /*1980*/  FSEL R11, R11, RZ, P2 ;  /* 0x000000ff0b0b7208 */ /* 0x000fe20001000000 */
[----:B------:R-:W-:-:S04]  /*1990*/  FMUL R9, R4, R4 ;  /* 0x0000000404097220 */ /* 0x000fc80000400000 */
[----:B------:R-:W-:Y:S01]  /*19a0*/  FFMA R25, R4, R11, R5 ;  /* 0x0000000b04197223 */ /* 0x000fe20000000005 */
[----:B---3--:R-:W-:Y:S01]  /*19b0*/  FADD R6, R7, R6 ;  /* 0x0000000607067221 */ /* 0x008fe20000000000 */
[----:B------:R-:W-:-:S04]  /*19c0*/  FMUL R9, R8, R9 ;  /* 0x0000000908097220 */ /* 0x000fc80000400000 */
[----:B------:R-:W-:-:S04]  /*19d0*/  FFMA R6, R11, R9, R6 ;  /* 0x000000090b067223 */ /* 0x000fc80000000006 */
[----:B------:R-:W-:-:S04]  /*19e0*/  FFMA R6, R6, R13, 9.9999999747524270788e-07 ;  /* 0x358637bd06067423 */ /* 0x000fc8000000000d */
[----:B------:R1:W2:Y:S03]  /*19f0*/  MUFU.RSQ R24, R6 ;  /* 0x0000000600187308 */ /* 0x0002a60000001400 */
.L_x_1:
[----:B------:R-:W3:Y:S01]  /*1a00*/  LDC.64 R28, c[0x0][0x218] ;  /* 0x00008600ff1c7b82 */ /* 0x000ee20000000a00 */
[----:B------:R-:W-:-:S07]  /*1a10*/  LOP3.LUT R26, R27, R0, RZ, 0xfc, !PT ;  /* 0x000000001b1a7212 */ /* 0x000fce00078efcff */
[----:B------:R-:W4:Y:S08]  /*1a20*/  LDC.64 R30, c[0x0][0x220] ;  /* 0x00008800ff1e7b82 */ /* 0x000f300000000a00 */
[----:B------:R-:W5:Y:S01]  /*1a30*/  LDC.64 R20, c[0x0][0x210] ;  /* 0x00008400ff147b82 */ /* 0x000f620000000a00 */
[----:B---3--:R-:W-:-:S05]  /*1a40*/  IMAD.WIDE.U32 R28, R26, 0x2, R28 ;  /* 0x000000021a1c7825 */ /* 0x008fca00078e001c */
[----:B-1----:R-:W3:Y:S01]  /*1a50*/  LDG.E.EL.128 R4, desc[UR6][R28.64] ;  /* 0x000000061c047981 */ /* 0x002ee2000c2e1d00 */
[----:B----4-:R-:W-:Y:S01]  /*1a60*/  IMAD.WIDE.U32 R30, R26, 0x2, R30 ;  /* 0x000000021a1e7825 */ /* 0x010fe200078e001e */
[----:B------:R-:W-:Y:S02]  /*1a70*/  IADD3 R33, R3, R26, RZ ;  /* 0x0000001a03217210 */ /* 0x000fe40007ffe0ff */
[----:B------:R-:W4:Y:S04]  /*1a80*/  LDG.E.EL.128 R12, desc[UR6][R28.64+0x1800] ;  /* 0x001800061c0c7981 */ /* 0x000f28000c2e1d00 */
[----:B--2---:R-:W2:Y:S04]  /*1a90*/  LDG.E.EL.128 R8, desc[UR6][R30.64] ;  /* 0x000000061e087981 */ /* 0x004ea8000c2e1d00 */
[----:B------:R2:W4:Y:S01]  /*1aa0*/  LDG.E.EL.128 R16, desc[UR6][R30.64+0x1800] ;  /* 0x001800061e107981 */ /* 0x000522000c2e1d00 */
[----:B-----5:R-:W-:Y:S01]  /*1ab0*/  IMAD.WIDE R32, R33, 0x2, R20 ;  /* 0x0000000221207825 */ /* 0x020fe200078e0214 */
[----:B------:R-:W-:-:S02]  /*1ac0*/  CS2R R20, SRZ ;  /* 0x0000000000147805 */ /* 0x000fc4000001ff00 */
[----:B------:R-:W-:-:S06]  /*1ad0*/  CS2R R22, SRZ ;  /* 0x0000000000167805 */ /* 0x000fcc000001ff00 */
[----:B------:R1:W5:Y:S01]  /*1ae0*/  @!P0 LDG.E.EF.128 R20, desc[UR6][R32.64] ;  /* 0x0000000620148981 */ /* 0x000362000c0e1d00 */
[----:B------:R-:W-:-:S04]  /*1af0*/  IADD3 R27, R27, 0x40, RZ ;  /* 0x000000401b1b7810 */ /* 0x000fc80007ffe0ff */
[----:B------:R-:W-:Y:S02]  /*1b00*/  ISETP.GE.U32.AND P1, PT, R27, 0xc00, PT ;  /* 0x00000c001b00780c */ /* 0x000fe40003f26070 */
[----:B---3--:R-:W-:Y:S02]  /*1b10*/  SHF.L.U32 R35, R5, 0x10, RZ ;  /* 0x0000001005237819 */ /* 0x008fe400000006ff */
[C---:B------:R-:W-:Y:S01]  /*1b20*/  PRMT R5, R4.reuse, 0x7632, R5 ;  /* 0x0000763204057816 */ /* 0x040fe20000000005 */
[----:B------:R-:W-:Y:S01]  /*1b30*/  IMAD.U32 R34, R4, 0x10000, RZ ;  /* 0x0001000004227824 */ /* 0x000fe200078e00ff */
[----:B--2---:R-:W-:Y:S02]  /*1b40*/  SHF.L.U32 R30, R9, 0x10, RZ ;  /* 0x00000010091e7819 */ /* 0x004fe400000006ff */
[----:B------:R-:W-:Y:S02]  /*1b50*/  SHF.L.U32 R29, R8, 0x10, RZ ;  /* 0x00000010081d7819 */ /* 0x000fe400000006ff */
[C---:B------:R-:W-:Y:S01]  /*1b60*/  PRMT R8, R6.reuse, 0x7632, R8 ;  /* 0x0000763206087816 */ /* 0x040fe20000000008 */
[----:B------:R-:W-:Y:S01]  /*1b70*/  FADD R30, R35, R30 ;  /* 0x0000001e231e7221 */ /* 0x000fe20000000000 */
[----:B------:R-:W-:-:S02]  /*1b80*/  SHF.L.U32 R28, R6, 0x10, RZ ;  /* 0x00000010061c7819 */ /* 0x000fc400000006ff */
[----:B------:R-:W-:Y:S02]  /*1b90*/  SHF.L.U32 R35, R10, 0x10, RZ ;  /* 0x000000100a237819 */ /* 0x000fe400000006ff */
[----:B------:R-:W-:Y:S02]  /*1ba0*/  PRMT R4, R5, 0x7632, R4 ;  /* 0x0000763205047816 */ /* 0x000fe40000000004 */
[----:B------:R-:W-:Y:S02]  /*1bb0*/  PRMT R6, R8, 0x7632, R6 ;  /* 0x0000763208067816 */ /* 0x000fe40000000006 */
[----:B------:R-:W-:Y:S02]  /*1bc0*/  PRMT R9, R9, 0x7632, R9 ;  /* 0x0000763209097816 */ /* 0x000fe40000000009 */
[----:B------:R-:W-:Y:S01]  /*1bd0*/  PRMT R10, R10, 0x7632, R10 ;  /* 0x000076320a0a7816 */ /* 0x000fe2000000000a */
[----:B------:R-:W-:Y:S01]  /*1be0*/  FADD R31, R34, R29 ;  /* 0x0000001d221f7221 */ /* 0x000fe20000000000 */
[----:B------:R-:W-:-:S02]  /*1bf0*/  SHF.L.U32 R34, R11, 0x10, RZ ;  /* 0x000000100b227819 */ /* 0x000fc400000006ff */
[----:B------:R-:W-:Y:S02]  /*1c00*/  SHF.L.U32 R4, R4, 0x10, RZ ;  /* 0x0000001004047819 */ /* 0x000fe400000006ff */
[----:B------:R-:W-:Y:S02]  /*1c10*/  SHF.L.U32 R8, R8, 0x10, RZ ;  /* 0x0000001008087819 */ /* 0x000fe400000006ff */
[----:B-1----:R-:W-:Y:S02]  /*1c20*/  SHF.L.U32 R32, R6, 0x10, RZ ;  /* 0x0000001006207819 */ /* 0x002fe400000006ff */
[----:B------:R-:W-:Y:S02]  /*1c30*/  SHF.L.U32 R9, R9, 0x10, RZ ;  /* 0x0000001009097819 */ /* 0x000fe400000006ff */
[----:B------:R-:W-:Y:S02]  /*1c40*/  SHF.L.U32 R33, R10, 0x10, RZ ;  /* 0x000000100a217819 */ /* 0x000fe400000006ff */
[----:B------:R-:W-:-:S02]  /*1c50*/  PRMT R6, R7, 0x7632, R6 ;  /* 0x0000763207067816 */ /* 0x000fc40000000006 */
[----:B------:R-:W-:Y:S01]  /*1c60*/  PRMT R11, R11, 0x7632, R11 ;  /* 0x000076320b0b7816 */ /* 0x000fe2000000000b */
[----:B------:R-:W-:Y:S01]  /*1c70*/  FADD R8, R8, R33 ;  /* 0x0000002108087221 */ /* 0x000fe20000000000 */
[----:B------:R-:W-:Y:S01]  /*1c80*/  SHF.L.U32 R29, R7, 0x10, RZ ;  /* 0x00000010071d7819 */ /* 0x000fe200000006ff */
[----:B------:R-:W-:Y:S01]  /*1c90*/  FADD R7, R4, R9 ;  /* 0x0000000904077221 */ /* 0x000fe20000000000 */
[----:B------:R-:W-:Y:S02]  /*1ca0*/  SHF.L.U32 R6, R6, 0x10, RZ ;  /* 0x0000001006067819 */ /* 0x000fe400000006ff */
[----:B------:R-:W-:Y:S02]  /*1cb0*/  SHF.L.U32 R11, R11, 0x10, RZ ;  /* 0x000000100b0b7819 */ /* 0x000fe400000006ff */
[----:B----4-:R-:W-:Y:S02]  /*1cc0*/  SHF.L.U32 R4, R12, 0x10, RZ ;  /* 0x000000100c047819 */ /* 0x010fe400000006ff */
[----:B------:R-:W-:-:S02]  /*1cd0*/  SHF.L.U32 R10, R13, 0x10, RZ ;  /* 0x000000100d0a7819 */ /* 0x000fc400000006ff */
[----:B------:R-:W-:Y:S02]  /*1ce0*/  SHF.L.U32 R9, R16, 0x10, RZ ;  /* 0x0000001010097819 */ /* 0x000fe400000006ff */
[----:B------:R-:W-:Y:S02]  /*1cf0*/  SHF.L.U32 R33, R17, 0x10, RZ ;  /* 0x0000001011217819 */ /* 0x000fe400000006ff */
[----:B------:R-:W-:Y:S01]  /*1d00*/  SHF.L.U32 R5, R5, 0x10, RZ ;  /* 0x0000001005057819 */ /* 0x000fe200000006ff */
[----:B------:R-:W-:Y:S01]  /*1d10*/  FADD R6, R6, R11 ;  /* 0x0000000b06067221 */ /* 0x000fe20000000000 */
[----:B------:R-:W-:Y:S01]  /*1d20*/  FADD R11, R4, R9 ;  /* 0x00000009040b7221 */ /* 0x000fe20000000000 */
[----:B------:R-:W-:Y:S01]  /*1d30*/  FADD R10, R10, R33 ;  /* 0x000000210a0a7221 */ /* 0x000fe20000000000 */
[----:B------:R-:W-:Y:S01]  /*1d40*/  SHF.L.U32 R4, R15, 0x10, RZ ;  /* 0x000000100f047819 */ /* 0x000fe200000006ff */
[----:B------:R-:W-:Y:S01]  /*1d50*/  FADD R5, R5, R32 ;  /* 0x0000002005057221 */ /* 0x000fe20000000000 */
[----:B------:R-:W-:Y:S01]  /*1d60*/  SHF.L.U32 R33, R19, 0x10, RZ ;  /* 0x0000001013217819 */ /* 0x000fe200000006ff */
[----:B------:R-:W-:Y:S01]  /*1d70*/  IMAD.U32 R9, R14, 0x10000, RZ ;  /* 0x000100000e097824 */ /* 0x000fe200078e00ff */
[----:B------:R-:W-:-:S02]  /*1d80*/  SHF.L.U32 R32, R18, 0x10, RZ ;  /* 0x0000001012207819 */ /* 0x000fc400000006ff */
[----:B------:R-:W-:Y:S02]  /*1d90*/  PRMT R12, R12, 0x7632, R12 ;  /* 0x000076320c0c7816 */ /* 0x000fe4000000000c */
[----:B------:R-:W-:Y:S01]  /*1da0*/  PRMT R16, R16, 0x7632, R16 ;  /* 0x0000763210107816 */ /* 0x000fe20000000010 */
[----:B------:R-:W-:Y:S01]  /*1db0*/  FADD R4, R4, R33 ;  /* 0x0000002104047221 */ /* 0x000fe20000000000 */
[----:B------:R-:W-:Y:S02]  /*1dc0*/  PRMT R14, R14, 0x7632, R14 ;  /* 0x000076320e0e7816 */ /* 0x000fe4000000000e */
[----:B------:R-:W-:Y:S02]  /*1dd0*/  PRMT R18, R17, 0x7632, R18 ;  /* 0x0000763211127816 */ /* 0x000fe40000000012 */
[----:B-----5:R-:W-:Y:S01]  /*1de0*/  SEL R20, R20, RZ, !P0 ;  /* 0x000000ff14147207 */ /* 0x020fe20004000000 */
[----:B------:R-:W-:Y:S01]  /*1df0*/  FADD R9, R9, R32 ;  /* 0x0000002009097221 */ /* 0x000fe20000000000 */
[----:B------:R-:W-:-:S02]  /*1e00*/  SHF.L.U32 R12, R12, 0x10, RZ ;  /* 0x000000100c0c7819 */ /* 0x000fc400000006ff */
[----:B------:R-:W-:Y:S02]  /*1e10*/  SHF.L.U32 R33, R16, 0x10, RZ ;  /* 0x0000001010217819 */ /* 0x000fe400000006ff */
[----:B------:R-:W-:Y:S02]  /*1e20*/  PRMT R13, R13, 0x7632, R13 ;  /* 0x000076320d0d7816 */ /* 0x000fe4000000000d */
[----:B------:R-:W-:Y:S02]  /*1e30*/  PRMT R32, R18, 0x7632, R32 ;  /* 0x0000763212207816 */ /* 0x000fe40000000020 */
[----:B------:R-:W-:Y:S02]  /*1e40*/  SHF.L.U32 R16, R14, 0x10, RZ ;  /* 0x000000100e107819 */ /* 0x000fe400000006ff */
[----:B------:R-:W-:Y:S02]  /*1e50*/  PRMT R19, R19, 0x7632, R19 ;  /* 0x0000763213137816 */ /* 0x000fe40000000013 */
[----:B------:R-:W-:Y:S01]  /*1e60*/  SHF.L.U32 R14, R20, 0x10, RZ ;  /* 0x00000010140e7819 */ /* 0x000fe200000006ff */
[----:B------:R-:W-:Y:S01]  /*1e70*/  FADD R12, R12, R33 ;  /* 0x000000210c0c7221 */ /* 0x000fe20000000000 */
[----:B------:R-:W-:-:S02]  /*1e80*/  PRMT R15, R15, 0x7632, R15 ;  /* 0x000076320f0f7816 */ /* 0x000fc4000000000f */
[----:B------:R-:W-:Y:S02]  /*1e90*/  SHF.L.U32 R13, R13, 0x10, RZ ;  /* 0x000000100d0d7819 */ /* 0x000fe400000006ff */
[----:B------:R-:W-:Y:S02]  /*1ea0*/  SHF.L.U32 R18, R18, 0x10, RZ ;  /* 0x0000001012127819 */ /* 0x000fe400000006ff */
[----:B------:R-:W-:Y:S02]  /*1eb0*/  SHF.L.U32 R33, R32, 0x10, RZ ;  /* 0x0000001020217819 */ /* 0x000fe400000006ff */
[----:B------:R-:W-:Y:S01]  /*1ec0*/  SHF.L.U32 R32, R19, 0x10, RZ ;  /* 0x0000001013207819 */ /* 0x000fe200000006ff */
[----:B------:R-:W-:Y:S01]  /*1ed0*/  FADD R19, -R25, R14 ;  /* 0x0000000e19137221 */ /* 0x000fe20000000100 */
[----:B------:R-:W-:Y:S01]  /*1ee0*/  SHF.L.U32 R17, R15, 0x10, RZ ;  /* 0x000000100f117819 */ /* 0x000fe200000006ff */
[----:B------:R-:W-:Y:S01]  /*1ef0*/  FADD R15, R13, R18 ;  /* 0x000000120d0f7221 */ /* 0x000fe20000000000 */
[----:B------:R-:W-:Y:S01]  /*1f00*/  SEL R21, R21, RZ, !P0 ;  /* 0x000000ff15157207 */ /* 0x000fe20004000000 */
[----:B------:R-:W-:Y:S01]  /*1f10*/  FADD R13, R16, R33 ;  /* 0x00000021100d7221 */ /* 0x000fe20000000000 */
[----:B------:R-:W-:Y:S01]  /*1f20*/  FADD R31, R31, 1 ;  /* 0x3f8000001f1f7421 */ /* 0x000fe20000000000 */
[----:B------:R-:W-:Y:S01]  /*1f30*/  FMUL R16, R24, R19 ;  /* 0x0000001318107220 */ /* 0x000fe20000400000 */
[----:B------:R-:W-:-:S02]  /*1f40*/  SHF.L.U32 R18, R21, 0x10, RZ ;  /* 0x0000001015127819 */ /* 0x000fc400000006ff */
[----:B------:R-:W-:Y:S01]  /*1f50*/  SEL R22, R22, RZ, !P0 ;  /* 0x000000ff16167207 */ /* 0x000fe20004000000 */
[----:B------:R-:W-:Y:S01]  /*1f60*/  FFMA R16, R16, R31, R11 ;  /* 0x0000001f10107223 */ /* 0x000fe2000000000b */
[----:B------:R-:W-:Y:S01]  /*1f70*/  SEL R23, R23, RZ, !P0 ;  /* 0x000000ff17177207 */ /* 0x000fe20004000000 */
[----:B------:R-:W-:Y:S01]  /*1f80*/  FADD R31, R30, 1 ;  /* 0x3f8000001e1f7421 */ /* 0x000fe20000000000 */
[----:B------:R-:W-:Y:S01]  /*1f90*/  SHF.L.U32 R30, R22, 0x10, RZ ;  /* 0x00000010161e7819 */ /* 0x000fe200000006ff */
[----:B------:R-:W-:Y:S01]  /*1fa0*/  FADD R11, -R25, R18 ;  /* 0x00000012190b7221 */ /* 0x000fe20000000100 */
[----:B------:R-:W-:Y:S01]  /*1fb0*/  SHF.L.U32 R18, R23, 0x10, RZ ;  /* 0x0000001017127819 */ /* 0x000fe200000006ff */
[----:B------:R-:W-:Y:S01]  /*1fc0*/  FADD R14, R17, R32 ;  /* 0x00000020110e7221 */ /* 0x000fe20000000000 */
[----:B------:R-:W-:Y:S01]  /*1fd0*/  PRMT R20, R20, 0x7632, R20 ;  /* 0x0000763214147816 */ /* 0x000fe20000000014 */
[----:B------:R-:W-:Y:S01]  /*1fe0*/  FADD R28, R28, R35 ;  /* 0x000000231c1c7221 */ /* 0x000fe20000000000 */
[----:B------:R-:W-:Y:S01]  /*1ff0*/  FADD R29, R29, R34 ;  /* 0x000000221d1d7221 */ /* 0x000fe20000000000 */
[C---:B------:R-:W-:Y:S01]  /*2000*/  FADD R17, -R25.reuse, R30 ;  /* 0x0000001e19117221 */ /* 0x040fe20000000100 */
[----:B------:R-:W-:Y:S01]  /*2010*/  FMUL R19, R24, R11 ;  /* 0x0000000b18137220 */ /* 0x000fe20000400000 */
[----:B------:R-:W-:Y:S01]  /*2020*/  FADD R11, -R25, R18 ;  /* 0x00000012190b7221 */ /* 0x000fe20000000100 */
[----:B------:R-:W-:Y:S01]  /*2030*/  SHF.L.U32 R20, R20, 0x10, RZ ;  /* 0x0000001014147819 */ /* 0x000fe200000006ff */
[----:B------:R-:W-:Y:S01]  /*2040*/  FADD R28, R28, 1 ;  /* 0x3f8000001c1c7421 */ /* 0x000fe20000000000 */
[C---:B------:R-:W-:Y:S01]  /*2050*/  FMUL R18, R24.reuse, R17 ;  /* 0x0000001118127220 */ /* 0x040fe20000400000 */
[----:B------:R-:W-:Y:S01]  /*2060*/  FADD R30, R29, 1 ;  /* 0x3f8000001d1e7421 */ /* 0x000fe20000000000 */
[----:B------:R-:W-:Y:S01]  /*2070*/  FMUL R29, R24, R11 ;  /* 0x0000000b181d7220 */ /* 0x000fe20000400000 */
[----:B------:R-:W-:Y:S01]  /*2080*/  FFMA R17, R19, R31, R10 ;  /* 0x0000001f13117223 */ /* 0x000fe2000000000a */
[----:B------:R-:W-:Y:S01]  /*2090*/  FADD R19, -R25, R20 ;  /* 0x0000001419137221 */ /* 0x000fe20000000100 */
[----:B------:R-:W-:Y:S01]  /*20a0*/  FFMA R9, R18, R28, R9 ;  /* 0x0000001c12097223 */ /* 0x000fe20000000009 */
[----:B------:R-:W-:Y:S01]  /*20b0*/  FFMA R18, R29, R30, R4 ;  /* 0x0000001e1d127223 */ /* 0x000fe20000000004 */
[----:B------:R-:W1:Y:S01]  /*20c0*/  LDC.64 R10, c[0x0][0x228] ;  /* 0x00008a00ff0a7b82 */ /* 0x000e620000000a00 */
[----:B------:R-:W-:Y:S01]  /*20d0*/  FADD R4, R5, 1 ;  /* 0x3f80000005047421 */ /* 0x000fe20000000000 */
[----:B------:R-:W-:Y:S01]  /*20e0*/  FMUL R5, R24, R19 ;  /* 0x0000001318057220 */ /* 0x000fe20000400000 */
[----:B------:R-:W-:-:S02]  /*20f0*/  PRMT R21, R21, 0x7632, R21 ;  /* 0x0000763215157816 */ /* 0x000fc40000000015 */
[----:B------:R-:W-:Y:S02]  /*2100*/  PRMT R22, R22, 0x7632, R22 ;  /* 0x0000763216167816 */ /* 0x000fe40000000016 */
[----:B------:R-:W-:Y:S01]  /*2110*/  PRMT R23, R23, 0x7632, R23 ;  /* 0x0000763217177816 */ /* 0x000fe20000000017 */
[----:B------:R-:W-:Y:S01]  /*2120*/  FFMA R5, R5, R4, R12 ;  /* 0x0000000405057223 */ /* 0x000fe2000000000c */
[----:B------:R-:W-:Y:S02]  /*2130*/  SHF.L.U32 R4, R21, 0x10, RZ ;  /* 0x0000001015047819 */ /* 0x000fe400000006ff */
[----:B------:R-:W-:Y:S02]  /*2140*/  SHF.L.U32 R22, R22, 0x10, RZ ;  /* 0x0000001016167819 */ /* 0x000fe400000006ff */
[----:B------:R-:W-:Y:S01]  /*2150*/  SHF.L.U32 R12, R23, 0x10, RZ ;  /* 0x00000010170c7819 */ /* 0x000fe200000006ff */
[----:B------:R-:W-:Y:S01]  /*2160*/  FADD R20, R7, 1 ;  /* 0x3f80000007147421 */ /* 0x000fe20000000000 */
[C---:B------:R-:W-:Y:S01]  /*2170*/  FADD R7, -R25.reuse, R4 ;  /* 0x0000000419077221 */ /* 0x040fe20000000100 */
[----:B------:R-:W-:-:S02]  /*2180*/  FADD R19, -R25, R22 ;  /* 0x0000001619137221 */ /* 0x000fc40000000100 */
[----:B------:R-:W-:Y:S01]  /*2190*/  FADD R21, -R25, R12 ;  /* 0x0000000c19157221 */ /* 0x000fe20000000100 */
[----:B------:R-:W-:Y:S01]  /*21a0*/  FADD R12, R6, 1 ;  /* 0x3f800000060c7421 */ /* 0x000fe20000000000 */
[----:B------:R-:W-:Y:S01]  /*21b0*/  FADD R8, R8, 1 ;  /* 0x3f80000008087421 */ /* 0x000fe20000000000 */
[C---:B------:R-:W-:Y:S01]  /*21c0*/  FMUL R4, R24.reuse, R7 ;  /* 0x0000000718047220 */ /* 0x040fe20000400000 */
[C---:B------:R-:W-:Y:S01]  /*21d0*/  FMUL R6, R24.reuse, R19 ;  /* 0x0000001318067220 */ /* 0x040fe20000400000 */
[----:B------:R-:W-:Y:S01]  /*21e0*/  FMUL R21, R24, R21 ;  /* 0x0000001518157220 */ /* 0x000fe20000400000 */
[----:B------:R-:W-:Y:S02]  /*21f0*/  IMAD R19, R2, 0xc00, R26 ;  /* 0x00000c0002137824 */ /* 0x000fe400078e021a */
[----:B------:R-:W-:Y:S01]  /*2200*/  FFMA R20, R4, R20, R15 ;  /* 0x0000001404147223 */ /* 0x000fe2000000000f */
[----:B------:R-:W-:Y:S01]  /*2210*/  FFMA R6, R6, R8, R13 ;  /* 0x0000000806067223 */ /* 0x000fe2000000000d */
[----:B------:R-:W-:Y:S01]  /*2220*/  FFMA R7, R21, R12, R14 ;  /* 0x0000000c15077223 */ /* 0x000fe2000000000e */
[----:B------:R-:W-:Y:S01]  /*2230*/  F2FP.BF16.F32.PACK_AB R4, R5, R16 ;  /* 0x000000100504723e */ /* 0x000fe200000010ff */
[----:B-1----:R-:W-:Y:S01]  /*2240*/  IMAD.WIDE R10, R19, 0x2, R10 ;  /* 0x00000002130a7825 */ /* 0x002fe200078e020a */
[----:B------:R-:W-:-:S02]  /*2250*/  F2FP.BF16.F32.PACK_AB R5, R20, R17 ;  /* 0x000000111405723e */ /* 0x000fc400000010ff */
[----:B------:R-:W-:Y:S02]  /*2260*/  F2FP.BF16.F32.PACK_AB R6, R6, R9 ;  /* 0x000000090606723e */ /* 0x000fe400000010ff */
[----:B------:R-:W-:-:S05]  /*2270*/  F2FP.BF16.F32.PACK_AB R7, R7, R18 ;  /* 0x000000120707723e */ /* 0x000fca00000010ff */
[----:B------:R1:W-:Y:S01]  /*2280*/  @!P0 STG.E.128 desc[UR6][R10.64], R4 ;  /* 0x000000040a008986 */ /* 0x0003e2000c101d06 */
[----:B------:R-:W-:Y:S05]  /*2290*/  @!P1 BRA `(.L_x_1) ;  /* 0xfffffff400d89947 */ /* 0x000fea000383ffff */
[----:B------:R-:W-:Y:S05]  /*22a0*/  EXIT ;  /* 0x000000000000794d */ /* 0x000fea0003800000 */
.L_x_2:
[----:B------:R-:W-:-:S00]  /*22b0*/  BRA `(.L_x_2) ;  /* 0xfffffffc00fc7947 */ /* 0x000fc0000383ffff */
[----:B------:R-:W-:-:S00]  /*22c0*/  NOP ;  /* 0x0000000000007918 */ /* 0x000fc00000000000 */
        /* <DEDUP_REMOVED lines=11> */
.L_x_3:


//--------------------- .nv.global.init           --------------------------
	.section	.nv.global.init,"aw",@progbits
.nv.global.init:
	.type		_$_str,@object
	.size		_$_str,(.L_0 - _$_str)
_$_str:
        /*0000*/ 	.byte	0x5f, 0x5f, 0x43, 0x55, 0x44, 0x41, 0x5f, 0x46, 0x54, 0x5a, 0x00
.L_0:


//--------------------- .nv.constant0.triton_     --------------------------
	.section	.nv.constant0.triton_,"a",@progbits
	.sectionflags	@""
	.align	4
.nv.constant0.triton_:
	.zero		572
